//
// Generated by NVIDIA NVVM Compiler
//
// Compiler Build ID: CL-36424714
// Cuda compilation tools, release 13.0, V13.0.88
// Based on NVVM 20.0.0
//

.version 9.0
.target sm_100
.address_size 64

	// .globl	_Z13gather_kernelIfmEvPKT_PKT0_PS0_xxxx
.global .align 1 .b8 _ZN34_INTERNAL_54c1201c_4_k_cu_c930f3dd4cuda3std3__45__cpo5beginE[1];
.global .align 1 .b8 _ZN34_INTERNAL_54c1201c_4_k_cu_c930f3dd4cuda3std3__45__cpo3endE[1];
.global .align 1 .b8 _ZN34_INTERNAL_54c1201c_4_k_cu_c930f3dd4cuda3std3__45__cpo6cbeginE[1];
.global .align 1 .b8 _ZN34_INTERNAL_54c1201c_4_k_cu_c930f3dd4cuda3std3__45__cpo4cendE[1];
.global .align 1 .b8 _ZN34_INTERNAL_54c1201c_4_k_cu_c930f3dd4cuda3std3__45__cpo6rbeginE[1];
.global .align 1 .b8 _ZN34_INTERNAL_54c1201c_4_k_cu_c930f3dd4cuda3std3__45__cpo4rendE[1];
.global .align 1 .b8 _ZN34_INTERNAL_54c1201c_4_k_cu_c930f3dd4cuda3std3__45__cpo7crbeginE[1];
.global .align 1 .b8 _ZN34_INTERNAL_54c1201c_4_k_cu_c930f3dd4cuda3std3__45__cpo5crendE[1];
.global .align 1 .b8 _ZN34_INTERNAL_54c1201c_4_k_cu_c930f3dd4cuda3std3__436_GLOBAL__N__54c1201c_4_k_cu_c930f3dd6ignoreE[1];
.global .align 1 .b8 _ZN34_INTERNAL_54c1201c_4_k_cu_c930f3dd4cuda3std3__419piecewise_constructE[1];
.global .align 1 .b8 _ZN34_INTERNAL_54c1201c_4_k_cu_c930f3dd4cuda3std3__48in_placeE[1];
.global .align 1 .b8 _ZN34_INTERNAL_54c1201c_4_k_cu_c930f3dd4cuda3std3__420unreachable_sentinelE[1];
.global .align 1 .b8 _ZN34_INTERNAL_54c1201c_4_k_cu_c930f3dd4cuda3std3__47nulloptE[1];
.global .align 1 .b8 _ZN34_INTERNAL_54c1201c_4_k_cu_c930f3dd4cuda3std3__48unexpectE[1];
.global .align 1 .b8 _ZN34_INTERNAL_54c1201c_4_k_cu_c930f3dd4cuda3std6ranges3__45__cpo4swapE[1];
.global .align 1 .b8 _ZN34_INTERNAL_54c1201c_4_k_cu_c930f3dd4cuda3std6ranges3__45__cpo9iter_moveE[1];
.global .align 1 .b8 _ZN34_INTERNAL_54c1201c_4_k_cu_c930f3dd4cuda3std6ranges3__45__cpo5beginE[1];
.global .align 1 .b8 _ZN34_INTERNAL_54c1201c_4_k_cu_c930f3dd4cuda3std6ranges3__45__cpo3endE[1];
.global .align 1 .b8 _ZN34_INTERNAL_54c1201c_4_k_cu_c930f3dd4cuda3std6ranges3__45__cpo6cbeginE[1];
.global .align 1 .b8 _ZN34_INTERNAL_54c1201c_4_k_cu_c930f3dd4cuda3std6ranges3__45__cpo4cendE[1];
.global .align 1 .b8 _ZN34_INTERNAL_54c1201c_4_k_cu_c930f3dd4cuda3std6ranges3__45__cpo7advanceE[1];
.global .align 1 .b8 _ZN34_INTERNAL_54c1201c_4_k_cu_c930f3dd4cuda3std6ranges3__45__cpo9iter_swapE[1];
.global .align 1 .b8 _ZN34_INTERNAL_54c1201c_4_k_cu_c930f3dd4cuda3std6ranges3__45__cpo4nextE[1];
.global .align 1 .b8 _ZN34_INTERNAL_54c1201c_4_k_cu_c930f3dd4cuda3std6ranges3__45__cpo4prevE[1];
.global .align 1 .b8 _ZN34_INTERNAL_54c1201c_4_k_cu_c930f3dd4cuda3std6ranges3__45__cpo4dataE[1];
.global .align 1 .b8 _ZN34_INTERNAL_54c1201c_4_k_cu_c930f3dd4cuda3std6ranges3__45__cpo5cdataE[1];
.global .align 1 .b8 _ZN34_INTERNAL_54c1201c_4_k_cu_c930f3dd4cuda3std6ranges3__45__cpo4sizeE[1];
.global .align 1 .b8 _ZN34_INTERNAL_54c1201c_4_k_cu_c930f3dd4cuda3std6ranges3__45__cpo5ssizeE[1];
.global .align 1 .b8 _ZN34_INTERNAL_54c1201c_4_k_cu_c930f3dd4cuda3std6ranges3__45__cpo8distanceE[1];
.global .align 1 .b8 _ZN34_INTERNAL_54c1201c_4_k_cu_c930f3dd6thrust24THRUST_300001_SM_1000_NS6system6detail10sequential3seqE[1];
.global .align 1 .b8 _ZN34_INTERNAL_54c1201c_4_k_cu_c930f3dd6thrust24THRUST_300001_SM_1000_NS12placeholders2_1E[1];
.global .align 1 .b8 _ZN34_INTERNAL_54c1201c_4_k_cu_c930f3dd6thrust24THRUST_300001_SM_1000_NS12placeholders2_2E[1];
.global .align 1 .b8 _ZN34_INTERNAL_54c1201c_4_k_cu_c930f3dd6thrust24THRUST_300001_SM_1000_NS12placeholders2_3E[1];
.global .align 1 .b8 _ZN34_INTERNAL_54c1201c_4_k_cu_c930f3dd6thrust24THRUST_300001_SM_1000_NS12placeholders2_4E[1];
.global .align 1 .b8 _ZN34_INTERNAL_54c1201c_4_k_cu_c930f3dd6thrust24THRUST_300001_SM_1000_NS12placeholders2_5E[1];
.global .align 1 .b8 _ZN34_INTERNAL_54c1201c_4_k_cu_c930f3dd6thrust24THRUST_300001_SM_1000_NS12placeholders2_6E[1];
.global .align 1 .b8 _ZN34_INTERNAL_54c1201c_4_k_cu_c930f3dd6thrust24THRUST_300001_SM_1000_NS12placeholders2_7E[1];
.global .align 1 .b8 _ZN34_INTERNAL_54c1201c_4_k_cu_c930f3dd6thrust24THRUST_300001_SM_1000_NS12placeholders2_8E[1];
.global .align 1 .b8 _ZN34_INTERNAL_54c1201c_4_k_cu_c930f3dd6thrust24THRUST_300001_SM_1000_NS12placeholders2_9E[1];
.global .align 1 .b8 _ZN34_INTERNAL_54c1201c_4_k_cu_c930f3dd6thrust24THRUST_300001_SM_1000_NS12placeholders3_10E[1];

.visible .entry _Z13gather_kernelIfmEvPKT_PKT0_PS0_xxxx(
	.param .u64 .ptr .align 1 _Z13gather_kernelIfmEvPKT_PKT0_PS0_xxxx_param_0,
	.param .u64 .ptr .align 1 _Z13gather_kernelIfmEvPKT_PKT0_PS0_xxxx_param_1,
	.param .u64 .ptr .align 1 _Z13gather_kernelIfmEvPKT_PKT0_PS0_xxxx_param_2,
	.param .u64 _Z13gather_kernelIfmEvPKT_PKT0_PS0_xxxx_param_3,
	.param .u64 _Z13gather_kernelIfmEvPKT_PKT0_PS0_xxxx_param_4,
	.param .u64 _Z13gather_kernelIfmEvPKT_PKT0_PS0_xxxx_param_5,
	.param .u64 _Z13gather_kernelIfmEvPKT_PKT0_PS0_xxxx_param_6
)
{
	.reg .pred 	%p<4>;
	.reg .b32 	%r<14>;
	.reg .b32 	%f<2>;
	.reg .b64 	%rd<45>;

	ld.param.u64 	%rd14, [_Z13gather_kernelIfmEvPKT_PKT0_PS0_xxxx_param_0];
	ld.param.u64 	%rd15, [_Z13gather_kernelIfmEvPKT_PKT0_PS0_xxxx_param_1];
	ld.param.u64 	%rd16, [_Z13gather_kernelIfmEvPKT_PKT0_PS0_xxxx_param_2];
	ld.param.u64 	%rd17, [_Z13gather_kernelIfmEvPKT_PKT0_PS0_xxxx_param_3];
	ld.param.u64 	%rd18, [_Z13gather_kernelIfmEvPKT_PKT0_PS0_xxxx_param_4];
	ld.param.u64 	%rd20, [_Z13gather_kernelIfmEvPKT_PKT0_PS0_xxxx_param_5];
	ld.param.u64 	%rd19, [_Z13gather_kernelIfmEvPKT_PKT0_PS0_xxxx_param_6];
	mov.u32 	%r1, %ctaid.x;
	mov.u32 	%r2, %ntid.x;
	mul.wide.u32 	%rd21, %r1, %r2;
	mov.u32 	%r3, %tid.x;
	cvt.u64.u32 	%rd22, %r3;
	add.s64 	%rd1, %rd21, %rd22;
	setp.ge.s64 	%p1, %rd1, %rd20;
	@%p1 bra 	$L__BB0_8;
	or.b64  	%rd23, %rd1, %rd18;
	and.b64  	%rd24, %rd23, -4294967296;
	setp.ne.s64 	%p2, %rd24, 0;
	@%p2 bra 	$L__BB0_3;
	cvt.u32.u64 	%r4, %rd18;
	cvt.u32.u64 	%r5, %rd1;
	div.u32 	%r6, %r5, %r4;
	mul.lo.s32 	%r7, %r6, %r4;
	sub.s32 	%r8, %r5, %r7;
	cvt.u64.u32 	%rd41, %r6;
	cvt.u64.u32 	%rd42, %r8;
	bra.uni 	$L__BB0_4;
$L__BB0_3:
	div.s64 	%rd41, %rd1, %rd18;
	mul.lo.s64 	%rd25, %rd41, %rd18;
	sub.s64 	%rd42, %rd1, %rd25;
$L__BB0_4:
	or.b64  	%rd26, %rd41, %rd17;
	and.b64  	%rd27, %rd26, -4294967296;
	setp.ne.s64 	%p3, %rd27, 0;
	@%p3 bra 	$L__BB0_6;
	cvt.u32.u64 	%r9, %rd17;
	cvt.u32.u64 	%r10, %rd41;
	div.u32 	%r11, %r10, %r9;
	mul.lo.s32 	%r12, %r11, %r9;
	sub.s32 	%r13, %r10, %r12;
	cvt.u64.u32 	%rd43, %r11;
	cvt.u64.u32 	%rd44, %r13;
	bra.uni 	$L__BB0_7;
$L__BB0_6:
	div.s64 	%rd43, %rd41, %rd17;
	mul.lo.s64 	%rd28, %rd43, %rd17;
	sub.s64 	%rd44, %rd41, %rd28;
$L__BB0_7:
	cvta.to.global.u64 	%rd29, %rd15;
	shl.b64 	%rd30, %rd44, 3;
	add.s64 	%rd31, %rd29, %rd30;
	ld.global.u64 	%rd32, [%rd31];
	mad.lo.s64 	%rd33, %rd43, %rd19, %rd32;
	mad.lo.s64 	%rd34, %rd33, %rd18, %rd42;
	cvta.to.global.u64 	%rd35, %rd14;
	shl.b64 	%rd36, %rd34, 2;
	add.s64 	%rd37, %rd35, %rd36;
	ld.global.f32 	%f1, [%rd37];
	cvta.to.global.u64 	%rd38, %rd16;
	shl.b64 	%rd39, %rd1, 2;
	add.s64 	%rd40, %rd38, %rd39;
	st.global.f32 	[%rd40], %f1;
$L__BB0_8:
	ret;

}
	// .globl	_Z13gather_kernelI6__halfmEvPKT_PKT0_PS1_xxxx
.visible .entry _Z13gather_kernelI6__halfmEvPKT_PKT0_PS1_xxxx(
	.param .u64 .ptr .align 1 _Z13gather_kernelI6__halfmEvPKT_PKT0_PS1_xxxx_param_0,
	.param .u64 .ptr .align 1 _Z13gather_kernelI6__halfmEvPKT_PKT0_PS1_xxxx_param_1,
	.param .u64 .ptr .align 1 _Z13gather_kernelI6__halfmEvPKT_PKT0_PS1_xxxx_param_2,
	.param .u64 _Z13gather_kernelI6__halfmEvPKT_PKT0_PS1_xxxx_param_3,
	.param .u64 _Z13gather_kernelI6__halfmEvPKT_PKT0_PS1_xxxx_param_4,
	.param .u64 _Z13gather_kernelI6__halfmEvPKT_PKT0_PS1_xxxx_param_5,
	.param .u64 _Z13gather_kernelI6__halfmEvPKT_PKT0_PS1_xxxx_param_6
)
{
	.reg .pred 	%p<4>;
	.reg .b16 	%rs<2>;
	.reg .b32 	%r<14>;
	.reg .b64 	%rd<45>;

	ld.param.u64 	%rd14, [_Z13gather_kernelI6__halfmEvPKT_PKT0_PS1_xxxx_param_0];
	ld.param.u64 	%rd15, [_Z13gather_kernelI6__halfmEvPKT_PKT0_PS1_xxxx_param_1];
	ld.param.u64 	%rd16, [_Z13gather_kernelI6__halfmEvPKT_PKT0_PS1_xxxx_param_2];
	ld.param.u64 	%rd17, [_Z13gather_kernelI6__halfmEvPKT_PKT0_PS1_xxxx_param_3];
	ld.param.u64 	%rd18, [_Z13gather_kernelI6__halfmEvPKT_PKT0_PS1_xxxx_param_4];
	ld.param.u64 	%rd20, [_Z13gather_kernelI6__halfmEvPKT_PKT0_PS1_xxxx_param_5];
	ld.param.u64 	%rd19, [_Z13gather_kernelI6__halfmEvPKT_PKT0_PS1_xxxx_param_6];
	mov.u32 	%r1, %ctaid.x;
	mov.u32 	%r2, %ntid.x;
	mul.wide.u32 	%rd21, %r1, %r2;
	mov.u32 	%r3, %tid.x;
	cvt.u64.u32 	%rd22, %r3;
	add.s64 	%rd1, %rd21, %rd22;
	setp.ge.s64 	%p1, %rd1, %rd20;
	@%p1 bra 	$L__BB1_8;
	or.b64  	%rd23, %rd1, %rd18;
	and.b64  	%rd24, %rd23, -4294967296;
	setp.ne.s64 	%p2, %rd24, 0;
	@%p2 bra 	$L__BB1_3;
	cvt.u32.u64 	%r4, %rd18;
	cvt.u32.u64 	%r5, %rd1;
	div.u32 	%r6, %r5, %r4;
	mul.lo.s32 	%r7, %r6, %r4;
	sub.s32 	%r8, %r5, %r7;
	cvt.u64.u32 	%rd41, %r6;
	cvt.u64.u32 	%rd42, %r8;
	bra.uni 	$L__BB1_4;
$L__BB1_3:
	div.s64 	%rd41, %rd1, %rd18;
	mul.lo.s64 	%rd25, %rd41, %rd18;
	sub.s64 	%rd42, %rd1, %rd25;
$L__BB1_4:
	or.b64  	%rd26, %rd41, %rd17;
	and.b64  	%rd27, %rd26, -4294967296;
	setp.ne.s64 	%p3, %rd27, 0;
	@%p3 bra 	$L__BB1_6;
	cvt.u32.u64 	%r9, %rd17;
	cvt.u32.u64 	%r10, %rd41;
	div.u32 	%r11, %r10, %r9;
	mul.lo.s32 	%r12, %r11, %r9;
	sub.s32 	%r13, %r10, %r12;
	cvt.u64.u32 	%rd43, %r11;
	cvt.u64.u32 	%rd44, %r13;
	bra.uni 	$L__BB1_7;
$L__BB1_6:
	div.s64 	%rd43, %rd41, %rd17;
	mul.lo.s64 	%rd28, %rd43, %rd17;
	sub.s64 	%rd44, %rd41, %rd28;
$L__BB1_7:
	cvta.to.global.u64 	%rd29, %rd15;
	shl.b64 	%rd30, %rd44, 3;
	add.s64 	%rd31, %rd29, %rd30;
	ld.global.u64 	%rd32, [%rd31];
	mad.lo.s64 	%rd33, %rd43, %rd19, %rd32;
	mad.lo.s64 	%rd34, %rd33, %rd18, %rd42;
	cvta.to.global.u64 	%rd35, %rd16;
	shl.b64 	%rd36, %rd1, 1;
	add.s64 	%rd37, %rd35, %rd36;
	cvta.to.global.u64 	%rd38, %rd14;
	shl.b64 	%rd39, %rd34, 1;
	add.s64 	%rd40, %rd38, %rd39;
	ld.global.u16 	%rs1, [%rd40];
	st.global.u16 	[%rd37], %rs1;
$L__BB1_8:
	ret;

}
	// .globl	_ZN3cub18CUB_300001_SM_10006detail11EmptyKernelIvEEvv
.visible .entry _ZN3cub18CUB_300001_SM_10006detail11EmptyKernelIvEEvv()
{


	ret;

}


// ===== COMPILED SASS (sm_100) =====

	.target	sm_100

	.elftype	@"ET_EXEC"


//--------------------- .note.nv.tkinfo           --------------------------
	.section	.note.nv.tkinfo,"",@"SHT_NOTE"
	.sectionflags	@"SHF_NOTE_NV_TKINFO"
	.tkinfo
        /*0018*/ 	.word	0x00000002
        /*0030*/ 	.string	""
        /*0030*/ 	.string	"ptxas"
        /*0030*/ 	.string	"Cuda compilation tools, release 13.0, V13.0.88"
        /*0030*/ 	.string	"Build cuda_13.0.r13.0/compiler.36424714_0"
        /*0030*/ 	.string	"-arch sm_100 -m 64 "



//--------------------- .note.nv.cuinfo           --------------------------
	.section	.note.nv.cuinfo,"",@"SHT_NOTE"
	.sectionflags	@"SHF_NOTE_NV_CUINFO"
        /*0018*/ 	.short	0x0002
        /*001a*/ 	.short	0x0064
        /*001c*/ 	.short	0x0082
	.zero		2


//--------------------- .nv.info                  --------------------------
	.section	.nv.info,"",@"SHT_CUDA_INFO"
	.align	4


	//----- nvinfo : EIATTR_REGCOUNT
	.align		4
        /*0000*/ 	.byte	0x04, 0x2f
        /*0002*/ 	.short	(.L_41 - .L_40)
	.align		4
.L_40:
        /*0004*/ 	.word	index@(_Z13gather_kernelIfmEvPKT_PKT0_PS0_xxxx)
        /*0008*/ 	.word	0x0000001c


	//----- nvinfo : EIATTR_FRAME_SIZE
	.align		4
.L_41:
        /*000c*/ 	.byte	0x04, 0x11
        /*000e*/ 	.short	(.L_43 - .L_42)
	.align		4
.L_42:
        /*0010*/ 	.word	index@($__internal_1_$__cuda_sm20_div_s64)
        /*0014*/ 	.word	0x00000000


	//----- nvinfo : EIATTR_FRAME_SIZE
	.align		4
.L_43:
        /*0018*/ 	.byte	0x04, 0x11
        /*001a*/ 	.short	(.L_45 - .L_44)
	.align		4
.L_44:
        /*001c*/ 	.word	index@(_Z13gather_kernelIfmEvPKT_PKT0_PS0_xxxx)
        /*0020*/ 	.word	0x00000000


	//----- nvinfo : EIATTR_REGCOUNT
	.align		4
.L_45:
        /*0024*/ 	.byte	0x04, 0x2f
        /*0026*/ 	.short	(.L_47 - .L_46)
	.align		4
.L_46:
        /*0028*/ 	.word	index@(_Z13gather_kernelI6__halfmEvPKT_PKT0_PS1_xxxx)
        /*002c*/ 	.word	0x0000001c


	//----- nvinfo : EIATTR_FRAME_SIZE
	.align		4
.L_47:
        /*0030*/ 	.byte	0x04, 0x11
        /*0032*/ 	.short	(.L_49 - .L_48)
	.align		4
.L_48:
        /*0034*/ 	.word	index@($__internal_0_$__cuda_sm20_div_s64)
        /*0038*/ 	.word	0x00000000


	//----- nvinfo : EIATTR_FRAME_SIZE
	.align		4
.L_49:
        /*003c*/ 	.byte	0x04, 0x11
        /*003e*/ 	.short	(.L_51 - .L_50)
	.align		4
.L_50:
        /*0040*/ 	.word	index@(_Z13gather_kernelI6__halfmEvPKT_PKT0_PS1_xxxx)
        /*0044*/ 	.word	0x00000000


	//----- nvinfo : EIATTR_REGCOUNT
	.align		4
.L_51:
        /*0048*/ 	.byte	0x04, 0x2f
        /*004a*/ 	.short	(.L_53 - .L_52)
	.align		4
.L_52:
        /*004c*/ 	.word	index@(_ZN3cub18CUB_300001_SM_10006detail11EmptyKernelIvEEvv)
        /*0050*/ 	.word	0x00000004


	//----- nvinfo : EIATTR_FRAME_SIZE
	.align		4
.L_53:
        /*0054*/ 	.byte	0x04, 0x11
        /*0056*/ 	.short	(.L_55 - .L_54)
	.align		4
.L_54:
        /*0058*/ 	.word	index@(_ZN3cub18CUB_300001_SM_10006detail11EmptyKernelIvEEvv)
        /*005c*/ 	.word	0x00000000


	//----- nvinfo : EIATTR_MIN_STACK_SIZE
	.align		4
.L_55:
        /*0060*/ 	.byte	0x04, 0x12
        /*0062*/ 	.short	(.L_57 - .L_56)
	.align		4
.L_56:
        /*0064*/ 	.word	index@(_ZN3cub18CUB_300001_SM_10006detail11EmptyKernelIvEEvv)
        /*0068*/ 	.word	0x00000000


	//----- nvinfo : EIATTR_MIN_STACK_SIZE
	.align		4
.L_57:
        /*006c*/ 	.byte	0x04, 0x12
        /*006e*/ 	.short	(.L_59 - .L_58)
	.align		4
.L_58:
        /*0070*/ 	.word	index@(_Z13gather_kernelI6__halfmEvPKT_PKT0_PS1_xxxx)
        /*0074*/ 	.word	0x00000000


	//----- nvinfo : EIATTR_MIN_STACK_SIZE
	.align		4
.L_59:
        /*0078*/ 	.byte	0x04, 0x12
        /*007a*/ 	.short	(.L_61 - .L_60)
	.align		4
.L_60:
        /*007c*/ 	.word	index@(_Z13gather_kernelIfmEvPKT_PKT0_PS0_xxxx)
        /*0080*/ 	.word	0x00000000
.L_61:


//--------------------- .nv.compat                --------------------------
	.section	.nv.compat,"",@"SHT_CUDA_COMPAT_INFO"
	.align	4
        /*0000*/ 	.byte	0x02, 0x09, 0x00, 0x00, 0x02, 0x02, 0x01, 0x00, 0x02, 0x05, 0x05, 0x00, 0x03, 0x07, 0x01, 0x01
        /*0010*/ 	.byte	0x02, 0x03, 0x00, 0x00, 0x02, 0x06, 0x01, 0x00, 0x04, 0x0b, 0x08, 0x00, 0x09, 0x00, 0x00, 0x00
        /*0020*/ 	.byte	0x00, 0x00, 0x00, 0x00


//--------------------- .nv.info._ZN3cub18CUB_300001_SM_10006detail11EmptyKernelIvEEvv --------------------------
	.section	.nv.info._ZN3cub18CUB_300001_SM_10006detail11EmptyKernelIvEEvv,"",@"SHT_CUDA_INFO"
	.sectionflags	@""
	.align	4


	//----- nvinfo : EIATTR_CUDA_API_VERSION
	.align		4
        /*0000*/ 	.byte	0x04, 0x37
        /*0002*/ 	.short	(.L_63 - .L_62)
.L_62:
        /*0004*/ 	.word	0x00000082


	//----- nvinfo : EIATTR_SPARSE_MMA_MASK
	.align		4
.L_63:
        /*0008*/ 	.byte	0x03, 0x50
        /*000a*/ 	.short	0x0000


	//----- nvinfo : EIATTR_MAXREG_COUNT
	.align		4
        /*000c*/ 	.byte	0x03, 0x1b
        /*000e*/ 	.short	0x00ff


	//----- nvinfo : EIATTR_MERCURY_ISA_VERSION
	.align		4
        /*0010*/ 	.byte	0x03, 0x5f
        /*0012*/ 	.short	0x0101


	//----- nvinfo : EIATTR_VRC_CTA_INIT_COUNT
	.align		4
        /*0014*/ 	.byte	0x02, 0x4a
	.zero		1
	.zero		1


	//----- nvinfo : EIATTR_EXIT_INSTR_OFFSETS
	.align		4
        /*0018*/ 	.byte	0x04, 0x1c
        /*001a*/ 	.short	(.L_65 - .L_64)


	//   ....[0]....
.L_64:
        /*001c*/ 	.word	0x00000010


	//----- nvinfo : EIATTR_SW_WAR
	.align		4
.L_65:
        /*0020*/ 	.byte	0x04, 0x36
        /*0022*/ 	.short	(.L_67 - .L_66)
.L_66:
        /*0024*/ 	.word	0x00000008
.L_67:


//--------------------- .nv.info._Z13gather_kernelI6__halfmEvPKT_PKT0_PS1_xxxx --------------------------
	.section	.nv.info._Z13gather_kernelI6__halfmEvPKT_PKT0_PS1_xxxx,"",@"SHT_CUDA_INFO"
	.sectionflags	@""
	.align	4


	//----- nvinfo : EIATTR_CUDA_API_VERSION
	.align		4
        /*0000*/ 	.byte	0x04, 0x37
        /*0002*/ 	.short	(.L_69 - .L_68)
.L_68:
        /*0004*/ 	.word	0x00000082


	//----- nvinfo : EIATTR_KPARAM_INFO
	.align		4
.L_69:
        /*0008*/ 	.byte	0x04, 0x17
        /*000a*/ 	.short	(.L_71 - .L_70)
.L_70:
        /*000c*/ 	.word	0x00000000
        /*0010*/ 	.short	0x0006
        /*0012*/ 	.short	0x0030
        /*0014*/ 	.byte	0x00, 0xf0, 0x21, 0x00


	//----- nvinfo : EIATTR_KPARAM_INFO
	.align		4
.L_71:
        /*0018*/ 	.byte	0x04, 0x17
        /*001a*/ 	.short	(.L_73 - .L_72)
.L_72:
        /*001c*/ 	.word	0x00000000
        /*0020*/ 	.short	0x0005
        /*0022*/ 	.short	0x0028
        /*0024*/ 	.byte	0x00, 0xf0, 0x21, 0x00


	//----- nvinfo : EIATTR_KPARAM_INFO
	.align		4
.L_73:
        /*0028*/ 	.byte	0x04, 0x17
        /*002a*/ 	.short	(.L_75 - .L_74)
.L_74:
        /*002c*/ 	.word	0x00000000
        /*0030*/ 	.short	0x0004
        /*0032*/ 	.short	0x0020
        /*0034*/ 	.byte	0x00, 0xf0, 0x21, 0x00


	//----- nvinfo : EIATTR_KPARAM_INFO
	.align		4
.L_75:
        /*0038*/ 	.byte	0x04, 0x17
        /*003a*/ 	.short	(.L_77 - .L_76)
.L_76:
        /*003c*/ 	.word	0x00000000
        /*0040*/ 	.short	0x0003
        /*0042*/ 	.short	0x0018
        /*0044*/ 	.byte	0x00, 0xf0, 0x21, 0x00


	//----- nvinfo : EIATTR_KPARAM_INFO
	.align		4
.L_77:
        /*0048*/ 	.byte	0x04, 0x17
        /*004a*/ 	.short	(.L_79 - .L_78)
.L_78:
        /*004c*/ 	.word	0x00000000
        /*0050*/ 	.short	0x0002
        /*0052*/ 	.short	0x0010
        /*0054*/ 	.byte	0x00, 0xf5, 0x21, 0x00


	//----- nvinfo : EIATTR_KPARAM_INFO
	.align		4
.L_79:
        /*0058*/ 	.byte	0x04, 0x17
        /*005a*/ 	.short	(.L_81 - .L_80)
.L_80:
        /*005c*/ 	.word	0x00000000
        /*0060*/ 	.short	0x0001
        /*0062*/ 	.short	0x0008
        /*0064*/ 	.byte	0x00, 0xf5, 0x21, 0x00


	//----- nvinfo : EIATTR_KPARAM_INFO
	.align		4
.L_81:
        /*0068*/ 	.byte	0x04, 0x17
        /*006a*/ 	.short	(.L_83 - .L_82)
.L_82:
        /*006c*/ 	.word	0x00000000
        /*0070*/ 	.short	0x0000
        /*0072*/ 	.short	0x0000
        /*0074*/ 	.byte	0x00, 0xf5, 0x21, 0x00


	//----- nvinfo : EIATTR_SPARSE_MMA_MASK
	.align		4
.L_83:
        /*0078*/ 	.byte	0x03, 0x50
        /*007a*/ 	.short	0x0000


	//----- nvinfo : EIATTR_MAXREG_COUNT
	.align		4
        /*007c*/ 	.byte	0x03, 0x1b
        /*007e*/ 	.short	0x00ff


	//----- nvinfo : EIATTR_MERCURY_ISA_VERSION
	.align		4
        /*0080*/ 	.byte	0x03, 0x5f
        /*0082*/ 	.short	0x0101


	//----- nvinfo : EIATTR_VRC_CTA_INIT_COUNT
	.align		4
        /*0084*/ 	.byte	0x02, 0x4a
	.zero		1
	.zero		1


	//----- nvinfo : EIATTR_EXIT_INSTR_OFFSETS
	.align		4
        /*0088*/ 	.byte	0x04, 0x1c
        /*008a*/ 	.short	(.L_85 - .L_84)


	//   ....[0]....
.L_84:
        /*008c*/ 	.word	0x00000090


	//   ....[1]....
        /*0090*/ 	.word	0x000007e0


	//----- nvinfo : EIATTR_CRS_STACK_SIZE
	.align		4
.L_85:
        /*0094*/ 	.byte	0x04, 0x1e
        /*0096*/ 	.short	(.L_87 - .L_86)
.L_86:
        /*0098*/ 	.word	0x00000000


	//----- nvinfo : EIATTR_CBANK_PARAM_SIZE
	.align		4
.L_87:
        /*009c*/ 	.byte	0x03, 0x19
        /*009e*/ 	.short	0x0038


	//----- nvinfo : EIATTR_PARAM_CBANK
	.align		4
        /*00a0*/ 	.byte	0x04, 0x0a
        /*00a2*/ 	.short	(.L_89 - .L_88)
	.align		4
.L_88:
        /*00a4*/ 	.word	index@(.nv.constant0._Z13gather_kernelI6__halfmEvPKT_PKT0_PS1_xxxx)
        /*00a8*/ 	.short	0x0380
        /*00aa*/ 	.short	0x0038


	//----- nvinfo : EIATTR_SW_WAR
	.align		4
.L_89:
        /*00ac*/ 	.byte	0x04, 0x36
        /*00ae*/ 	.short	(.L_91 - .L_90)
.L_90:
        /*00b0*/ 	.word	0x00000008
.L_91:


//--------------------- .nv.info._Z13gather_kernelIfmEvPKT_PKT0_PS0_xxxx --------------------------
	.section	.nv.info._Z13gather_kernelIfmEvPKT_PKT0_PS0_xxxx,"",@"SHT_CUDA_INFO"
	.sectionflags	@""
	.align	4


	//----- nvinfo : EIATTR_CUDA_API_VERSION
	.align		4
        /*0000*/ 	.byte	0x04, 0x37
        /*0002*/ 	.short	(.L_93 - .L_92)
.L_92:
        /*0004*/ 	.word	0x00000082


	//----- nvinfo : EIATTR_KPARAM_INFO
	.align		4
.L_93:
        /*0008*/ 	.byte	0x04, 0x17
        /*000a*/ 	.short	(.L_95 - .L_94)
.L_94:
        /*000c*/ 	.word	0x00000000
        /*0010*/ 	.short	0x0006
        /*0012*/ 	.short	0x0030
        /*0014*/ 	.byte	0x00, 0xf0, 0x21, 0x00


	//----- nvinfo : EIATTR_KPARAM_INFO
	.align		4
.L_95:
        /*0018*/ 	.byte	0x04, 0x17
        /*001a*/ 	.short	(.L_97 - .L_96)
.L_96:
        /*001c*/ 	.word	0x00000000
        /*0020*/ 	.short	0x0005
        /*0022*/ 	.short	0x0028
        /*0024*/ 	.byte	0x00, 0xf0, 0x21, 0x00


	//----- nvinfo : EIATTR_KPARAM_INFO
	.align		4
.L_97:
        /*0028*/ 	.byte	0x04, 0x17
        /*002a*/ 	.short	(.L_99 - .L_98)
.L_98:
        /*002c*/ 	.word	0x00000000
        /*0030*/ 	.short	0x0004
        /*0032*/ 	.short	0x0020
        /*0034*/ 	.byte	0x00, 0xf0, 0x21, 0x00


	//----- nvinfo : EIATTR_KPARAM_INFO
	.align		4
.L_99:
        /*0038*/ 	.byte	0x04, 0x17
        /*003a*/ 	.short	(.L_101 - .L_100)
.L_100:
        /*003c*/ 	.word	0x00000000
        /*0040*/ 	.short	0x0003
        /*0042*/ 	.short	0x0018
        /*0044*/ 	.byte	0x00, 0xf0, 0x21, 0x00


	//----- nvinfo : EIATTR_KPARAM_INFO
	.align		4
.L_101:
        /*0048*/ 	.byte	0x04, 0x17
        /*004a*/ 	.short	(.L_103 - .L_102)
.L_102:
        /*004c*/ 	.word	0x00000000
        /*0050*/ 	.short	0x0002
        /*0052*/ 	.short	0x0010
        /*0054*/ 	.byte	0x00, 0xf5, 0x21, 0x00


	//----- nvinfo : EIATTR_KPARAM_INFO
	.align		4
.L_103:
        /*0058*/ 	.byte	0x04, 0x17
        /*005a*/ 	.short	(.L_105 - .L_104)
.L_104:
        /*005c*/ 	.word	0x00000000
        /*0060*/ 	.short	0x0001
        /*0062*/ 	.short	0x0008
        /*0064*/ 	.byte	0x00, 0xf5, 0x21, 0x00


	//----- nvinfo : EIATTR_KPARAM_INFO
	.align		4
.L_105:
        /*0068*/ 	.byte	0x04, 0x17
        /*006a*/ 	.short	(.L_107 - .L_106)
.L_106:
        /*006c*/ 	.word	0x00000000
        /*0070*/ 	.short	0x0000
        /*0072*/ 	.short	0x0000
        /*0074*/ 	.byte	0x00, 0xf5, 0x21, 0x00


	//----- nvinfo : EIATTR_SPARSE_MMA_MASK
	.align		4
.L_107:
        /*0078*/ 	.byte	0x03, 0x50
        /*007a*/ 	.short	0x0000


	//----- nvinfo : EIATTR_MAXREG_COUNT
	.align		4
        /*007c*/ 	.byte	0x03, 0x1b
        /*007e*/ 	.short	0x00ff


	//----- nvinfo : EIATTR_MERCURY_ISA_VERSION
	.align		4
        /*0080*/ 	.byte	0x03, 0x5f
        /*0082*/ 	.short	0x0101


	//----- nvinfo : EIATTR_VRC_CTA_INIT_COUNT
	.align		4
        /*0084*/ 	.byte	0x02, 0x4a
	.zero		1
	.zero		1


	//----- nvinfo : EIATTR_EXIT_INSTR_OFFSETS
	.align		4
        /*0088*/ 	.byte	0x04, 0x1c
        /*008a*/ 	.short	(.L_109 - .L_108)


	//   ....[0]....
.L_108:
        /*008c*/ 	.word	0x00000090


	//   ....[1]....
        /*0090*/ 	.word	0x000007e0


	//----- nvinfo : EIATTR_CRS_STACK_SIZE
	.align		4
.L_109:
        /*0094*/ 	.byte	0x04, 0x1e
        /*0096*/ 	.short	(.L_111 - .L_110)
.L_110:
        /*0098*/ 	.word	0x00000000


	//----- nvinfo : EIATTR_CBANK_PARAM_SIZE
	.align		4
.L_111:
        /*009c*/ 	.byte	0x03, 0x19
        /*009e*/ 	.short	0x0038


	//----- nvinfo : EIATTR_PARAM_CBANK
	.align		4
        /*00a0*/ 	.byte	0x04, 0x0a
        /*00a2*/ 	.short	(.L_113 - .L_112)
	.align		4
.L_112:
        /*00a4*/ 	.word	index@(.nv.constant0._Z13gather_kernelIfmEvPKT_PKT0_PS0_xxxx)
        /*00a8*/ 	.short	0x0380
        /*00aa*/ 	.short	0x0038


	//----- nvinfo : EIATTR_SW_WAR
	.align		4
.L_113:
        /*00ac*/ 	.byte	0x04, 0x36
        /*00ae*/ 	.short	(.L_115 - .L_114)
.L_114:
        /*00b0*/ 	.word	0x00000008
.L_115:


//--------------------- .nv.callgraph             --------------------------
	.section	.nv.callgraph,"",@"SHT_CUDA_CALLGRAPH"
	.align	4
	.sectionentsize	8
	.align		4
        /*0000*/ 	.word	0x00000000
	.align		4
        /*0004*/ 	.word	0xffffffff
	.align		4
        /*0008*/ 	.word	0x00000000
	.align		4
        /*000c*/ 	.word	0xfffffffe
	.align		4
        /*0010*/ 	.word	0x00000000
	.align		4
        /*0014*/ 	.word	0xfffffffd
	.align		4
        /*0018*/ 	.word	0x00000000
	.align		4
        /*001c*/ 	.word	0xfffffffc


//--------------------- .nv.constant4             --------------------------
	.section	.nv.constant4,"a",@progbits
	.align	8
	.align		8
.nv.constant4:
        /*0000*/ 	.dword	_ZN34_INTERNAL_54c1201c_4_k_cu_c930f3dd4cuda3std3__45__cpo5beginE
	.align		8
        /*0008*/ 	.dword	_ZN34_INTERNAL_54c1201c_4_k_cu_c930f3dd4cuda3std3__45__cpo3endE
	.align		8
        /*0010*/ 	.dword	_ZN34_INTERNAL_54c1201c_4_k_cu_c930f3dd4cuda3std3__45__cpo6cbeginE
	.align		8
        /*0018*/ 	.dword	_ZN34_INTERNAL_54c1201c_4_k_cu_c930f3dd4cuda3std3__45__cpo4cendE
	.align		8
        /*0020*/ 	.dword	_ZN34_INTERNAL_54c1201c_4_k_cu_c930f3dd4cuda3std3__45__cpo6rbeginE
	.align		8
        /*0028*/ 	.dword	_ZN34_INTERNAL_54c1201c_4_k_cu_c930f3dd4cuda3std3__45__cpo4rendE
	.align		8
        /*0030*/ 	.dword	_ZN34_INTERNAL_54c1201c_4_k_cu_c930f3dd4cuda3std3__45__cpo7crbeginE
	.align		8
        /*0038*/ 	.dword	_ZN34_INTERNAL_54c1201c_4_k_cu_c930f3dd4cuda3std3__45__cpo5crendE
	.align		8
        /*0040*/ 	.dword	_ZN34_INTERNAL_54c1201c_4_k_cu_c930f3dd4cuda3std3__436_GLOBAL__N__54c1201c_4_k_cu_c930f3dd6ignoreE
	.align		8
        /*0048*/ 	.dword	_ZN34_INTERNAL_54c1201c_4_k_cu_c930f3dd4cuda3std3__419piecewise_constructE
	.align		8
        /*0050*/ 	.dword	_ZN34_INTERNAL_54c1201c_4_k_cu_c930f3dd4cuda3std3__48in_placeE
	.align		8
        /*0058*/ 	.dword	_ZN34_INTERNAL_54c1201c_4_k_cu_c930f3dd4cuda3std3__420unreachable_sentinelE
	.align		8
        /*0060*/ 	.dword	_ZN34_INTERNAL_54c1201c_4_k_cu_c930f3dd4cuda3std3__47nulloptE
	.align		8
        /*0068*/ 	.dword	_ZN34_INTERNAL_54c1201c_4_k_cu_c930f3dd4cuda3std3__48unexpectE
	.align		8
        /*0070*/ 	.dword	_ZN34_INTERNAL_54c1201c_4_k_cu_c930f3dd4cuda3std6ranges3__45__cpo4swapE
	.align		8
        /*0078*/ 	.dword	_ZN34_INTERNAL_54c1201c_4_k_cu_c930f3dd4cuda3std6ranges3__45__cpo9iter_moveE
	.align		8
        /*0080*/ 	.dword	_ZN34_INTERNAL_54c1201c_4_k_cu_c930f3dd4cuda3std6ranges3__45__cpo5beginE
	.align		8
        /*0088*/ 	.dword	_ZN34_INTERNAL_54c1201c_4_k_cu_c930f3dd4cuda3std6ranges3__45__cpo3endE
	.align		8
        /*0090*/ 	.dword	_ZN34_INTERNAL_54c1201c_4_k_cu_c930f3dd4cuda3std6ranges3__45__cpo6cbeginE
	.align		8
        /*0098*/ 	.dword	_ZN34_INTERNAL_54c1201c_4_k_cu_c930f3dd4cuda3std6ranges3__45__cpo4cendE
	.align		8
        /*00a0*/ 	.dword	_ZN34_INTERNAL_54c1201c_4_k_cu_c930f3dd4cuda3std6ranges3__45__cpo7advanceE
	.align		8
        /*00a8*/ 	.dword	_ZN34_INTERNAL_54c1201c_4_k_cu_c930f3dd4cuda3std6ranges3__45__cpo9iter_swapE
	.align		8
        /*00b0*/ 	.dword	_ZN34_INTERNAL_54c1201c_4_k_cu_c930f3dd4cuda3std6ranges3__45__cpo4nextE
	.align		8
        /*00b8*/ 	.dword	_ZN34_INTERNAL_54c1201c_4_k_cu_c930f3dd4cuda3std6ranges3__45__cpo4prevE
	.align		8
        /*00c0*/ 	.dword	_ZN34_INTERNAL_54c1201c_4_k_cu_c930f3dd4cuda3std6ranges3__45__cpo4dataE
	.align		8
        /*00c8*/ 	.dword	_ZN34_INTERNAL_54c1201c_4_k_cu_c930f3dd4cuda3std6ranges3__45__cpo5cdataE
	.align		8
        /*00d0*/ 	.dword	_ZN34_INTERNAL_54c1201c_4_k_cu_c930f3dd4cuda3std6ranges3__45__cpo4sizeE
	.align		8
        /*00d8*/ 	.dword	_ZN34_INTERNAL_54c1201c_4_k_cu_c930f3dd4cuda3std6ranges3__45__cpo5ssizeE
	.align		8
        /*00e0*/ 	.dword	_ZN34_INTERNAL_54c1201c_4_k_cu_c930f3dd4cuda3std6ranges3__45__cpo8distanceE
	.align		8
        /*00e8*/ 	.dword	_ZN34_INTERNAL_54c1201c_4_k_cu_c930f3dd6thrust24THRUST_300001_SM_1000_NS6system6detail10sequential3seqE
	.align		8
        /*00f0*/ 	.dword	_ZN34_INTERNAL_54c1201c_4_k_cu_c930f3dd6thrust24THRUST_300001_SM_1000_NS12placeholders2_1E
	.align		8
        /*00f8*/ 	.dword	_ZN34_INTERNAL_54c1201c_4_k_cu_c930f3dd6thrust24THRUST_300001_SM_1000_NS12placeholders2_2E
	.align		8
        /*0100*/ 	.dword	_ZN34_INTERNAL_54c1201c_4_k_cu_c930f3dd6thrust24THRUST_300001_SM_1000_NS12placeholders2_3E
	.align		8
        /*0108*/ 	.dword	_ZN34_INTERNAL_54c1201c_4_k_cu_c930f3dd6thrust24THRUST_300001_SM_1000_NS12placeholders2_4E
	.align		8
        /*0110*/ 	.dword	_ZN34_INTERNAL_54c1201c_4_k_cu_c930f3dd6thrust24THRUST_300001_SM_1000_NS12placeholders2_5E
	.align		8
        /*0118*/ 	.dword	_ZN34_INTERNAL_54c1201c_4_k_cu_c930f3dd6thrust24THRUST_300001_SM_1000_NS12placeholders2_6E
	.align		8
        /*0120*/ 	.dword	_ZN34_INTERNAL_54c1201c_4_k_cu_c930f3dd6thrust24THRUST_300001_SM_1000_NS12placeholders2_7E
	.align		8
        /*0128*/ 	.dword	_ZN34_INTERNAL_54c1201c_4_k_cu_c930f3dd6thrust24THRUST_300001_SM_1000_NS12placeholders2_8E
	.align		8
        /*0130*/ 	.dword	_ZN34_INTERNAL_54c1201c_4_k_cu_c930f3dd6thrust24THRUST_300001_SM_1000_NS12placeholders2_9E
	.align		8
        /*0138*/ 	.dword	_ZN34_INTERNAL_54c1201c_4_k_cu_c930f3dd6thrust24THRUST_300001_SM_1000_NS12placeholders3_10E


//--------------------- .text._ZN3cub18CUB_300001_SM_10006detail11EmptyKernelIvEEvv --------------------------
	.section	.text._ZN3cub18CUB_300001_SM_10006detail11EmptyKernelIvEEvv,"ax",@progbits
	.align	128
        .global         _ZN3cub18CUB_300001_SM_10006detail11EmptyKernelIvEEvv
        .type           _ZN3cub18CUB_300001_SM_10006detail11EmptyKernelIvEEvv,@function
        .size           _ZN3cub18CUB_300001_SM_10006detail11EmptyKernelIvEEvv,(.L_x_17 - _ZN3cub18CUB_300001_SM_10006detail11EmptyKernelIvEEvv)
        .other          _ZN3cub18CUB_300001_SM_10006detail11EmptyKernelIvEEvv,@"STO_CUDA_ENTRY STV_DEFAULT"
_ZN3cub18CUB_300001_SM_10006detail11EmptyKernelIvEEvv:
.text._ZN3cub18CUB_300001_SM_10006detail11EmptyKernelIvEEvv:
[----:B------:R-:W-:Y:S01]  /*0000*/  LDC R1, c[0x0][0x37c] ;  /* 0x0000df00ff017b82 */ /* 0x000fe20000000800 */
[----:B------:R-:W-:Y:S05]  /*0010*/  EXIT ;  /* 0x000000000000794d */ /* 0x000fea0003800000 */
.L_x_0:
[----:B------:R-:W-:-:S00]  /*0020*/  BRA `(.L_x_0) ;  /* 0xfffffffc00fc7947 */ /* 0x000fc0000383ffff */
[----:B------:R-:W-:-:S00]  /*0030*/  NOP ;  /* 0x0000000000007918 */ /* 0x000fc00000000000 */
        /* <DEDUP_REMOVED lines=12> */
.L_x_17:


//--------------------- .text._Z13gather_kernelI6__halfmEvPKT_PKT0_PS1_xxxx --------------------------
	.section	.text._Z13gather_kernelI6__halfmEvPKT_PKT0_PS1_xxxx,"ax",@progbits
	.align	128
        .global         _Z13gather_kernelI6__halfmEvPKT_PKT0_PS1_xxxx
        .type           _Z13gather_kernelI6__halfmEvPKT_PKT0_PS1_xxxx,@function
        .size           _Z13gather_kernelI6__halfmEvPKT_PKT0_PS1_xxxx,(.L_x_15 - _Z13gather_kernelI6__halfmEvPKT_PKT0_PS1_xxxx)
        .other          _Z13gather_kernelI6__halfmEvPKT_PKT0_PS1_xxxx,@"STO_CUDA_ENTRY STV_DEFAULT"
_Z13gather_kernelI6__halfmEvPKT_PKT0_PS1_xxxx:
.text._Z13gather_kernelI6__halfmEvPKT_PKT0_PS1_xxxx:
[----:B------:R-:W-:Y:S01]  /*0000*/  LDC R1, c[0x0][0x37c] ;  /* 0x0000df00ff017b82 */ /* 0x000fe20000000800 */
[----:B------:R-:W0:Y:S07]  /*0010*/  S2R R2, SR_TID.X ;  /* 0x0000000000027919 */ /* 0x000e2e0000002100 */
[----:B------:R-:W0:Y:S01]  /*0020*/  S2UR UR4, SR_CTAID.X ;  /* 0x00000000000479c3 */ /* 0x000e220000002500 */
[----:B------:R-:W1:Y:S01]  /*0030*/  LDCU.64 UR6, c[0x0][0x3a8] ;  /* 0x00007500ff0677ac */ /* 0x000e620008000a00 */
[----:B------:R-:W-:-:S06]  /*0040*/  IMAD.MOV.U32 R3, RZ, RZ, RZ ;  /* 0x000000ffff037224 */ /* 0x000fcc00078e00ff */
[----:B------:R-:W0:Y:S02]  /*0050*/  LDC R5, c[0x0][0x360] ;  /* 0x0000d800ff057b82 */ /* 0x000e240000000800 */
[----:B0-----:R-:W-:-:S03]  /*0060*/  IMAD.WIDE.U32 R2, R5, UR4, R2 ;  /* 0x0000000405027c25 */ /* 0x001fc6000f8e0002 */
[----:B-1----:R-:W-:-:S04]  /*0070*/  ISETP.GE.U32.AND P0, PT, R2, UR6, PT ;  /* 0x0000000602007c0c */ /* 0x002fc8000bf06070 */
[----:B------:R-:W-:-:S13]  /*0080*/  ISETP.GE.AND.EX P0, PT, R3, UR7, PT, P0 ;  /* 0x0000000703007c0c */ /* 0x000fda000bf06300 */
[----:B------:R-:W-:Y:S05]  /*0090*/  @P0 EXIT ;  /* 0x000000000000094d */ /* 0x000fea0003800000 */
[----:B------:R-:W0:Y:S01]  /*00a0*/  LDCU UR4, c[0x0][0x3a4] ;  /* 0x00007480ff0477ac */ /* 0x000e220008000800 */
[----:B------:R-:W-:Y:S01]  /*00b0*/  BSSY.RECONVERGENT B0, `(.L_x_1) ;  /* 0x000002c000007945 */ /* 0x000fe20003800200 */
[----:B0-----:R-:W-:-:S04]  /*00c0*/  LOP3.LUT R0, R3, UR4, RZ, 0xfc, !PT ;  /* 0x0000000403007c12 */ /* 0x001fc8000f8efcff */
[----:B------:R-:W-:-:S13]  /*00d0*/  ISETP.NE.U32.AND P0, PT, R0, RZ, PT ;  /* 0x000000ff0000720c */ /* 0x000fda0003f05070 */
[----:B------:R-:W-:Y:S05]  /*00e0*/  @P0 BRA `(.L_x_2) ;  /* 0x0000000000600947 */ /* 0x000fea0003800000 */
[----:B------:R-:W0:Y:S01]  /*00f0*/  LDCU UR4, c[0x0][0x3a0] ;  /* 0x00007400ff0477ac */ /* 0x000e220008000800 */
[----:B------:R-:W-:Y:S01]  /*0100*/  IMAD.MOV.U32 R9, RZ, RZ, RZ ;  /* 0x000000ffff097224 */ /* 0x000fe200078e00ff */
[----:B0-----:R-:W0:Y:S01]  /*0110*/  I2F.U32.RP R0, UR4 ;  /* 0x0000000400007d06 */ /* 0x001e220008209000 */
[----:B------:R-:W-:-:S07]  /*0120*/  ISETP.NE.U32.AND P2, PT, RZ, UR4, PT ;  /* 0x00000004ff007c0c */ /* 0x000fce000bf45070 */
[----:B0-----:R-:W0:Y:S02]  /*0130*/  MUFU.RCP R0, R0 ;  /* 0x0000000000007308 */ /* 0x001e240000001000 */
[----:B0-----:R-:W-:-:S06]  /*0140*/  VIADD R4, R0, 0xffffffe ;  /* 0x0ffffffe00047836 */ /* 0x001fcc0000000000 */
[----:B------:R0:W1:Y:S02]  /*0150*/  F2I.FTZ.U32.TRUNC.NTZ R5, R4 ;  /* 0x0000000400057305 */ /* 0x000064000021f000 */
[----:B0-----:R-:W-:Y:S01]  /*0160*/  IMAD.MOV.U32 R4, RZ, RZ, RZ ;  /* 0x000000ffff047224 */ /* 0x001fe200078e00ff */
[----:B-1----:R-:W-:-:S05]  /*0170*/  IADD3 R7, PT, PT, RZ, -R5, RZ ;  /* 0x80000005ff077210 */ /* 0x002fca0007ffe0ff */
[----:B------:R-:W-:-:S04]  /*0180*/  IMAD R7, R7, UR4, RZ ;  /* 0x0000000407077c24 */ /* 0x000fc8000f8e02ff */
[----:B------:R-:W-:-:S06]  /*0190*/  IMAD.HI.U32 R5, R5, R7, R4 ;  /* 0x0000000705057227 */ /* 0x000fcc00078e0004 */
[----:B------:R-:W-:-:S04]  /*01a0*/  IMAD.HI.U32 R4, R5, R2, RZ ;  /* 0x0000000205047227 */ /* 0x000fc800078e00ff */
[----:B------:R-:W-:-:S04]  /*01b0*/  IMAD.MOV R5, RZ, RZ, -R4 ;  /* 0x000000ffff057224 */ /* 0x000fc800078e0a04 */
[----:B------:R-:W-:-:S05]  /*01c0*/  IMAD R5, R5, UR4, R2 ;  /* 0x0000000405057c24 */ /* 0x000fca000f8e0202 */
[----:B------:R-:W-:-:S13]  /*01d0*/  ISETP.GE.U32.AND P0, PT, R5, UR4, PT ;  /* 0x0000000405007c0c */ /* 0x000fda000bf06070 */
[----:B------:R-:W-:Y:S01]  /*01e0*/  @P0 IADD3 R5, PT, PT, R5, -UR4, RZ ;  /* 0x8000000405050c10 */ /* 0x000fe2000fffe0ff */
[----:B------:R-:W-:-:S03]  /*01f0*/  @P0 VIADD R4, R4, 0x1 ;  /* 0x0000000104040836 */ /* 0x000fc60000000000 */
[----:B------:R-:W-:-:S13]  /*0200*/  ISETP.GE.U32.AND P1, PT, R5, UR4, PT ;  /* 0x0000000405007c0c */ /* 0x000fda000bf26070 */
[----:B------:R-:W-:Y:S01]  /*0210*/  @P1 VIADD R4, R4, 0x1 ;  /* 0x0000000104041836 */ /* 0x000fe20000000000 */
[----:B------:R-:W-:-:S04]  /*0220*/  @!P2 LOP3.LUT R4, RZ, UR4, RZ, 0x33, !PT ;  /* 0x00000004ff04ac12 */ /* 0x000fc8000f8e33ff */
[----:B------:R-:W-:-:S05]  /*0230*/  IADD3 R5, PT, PT, -R4, RZ, RZ ;  /* 0x000000ff04057210 */ /* 0x000fca0007ffe1ff */
[----:B------:R-:W-:Y:S02]  /*0240*/  IMAD R8, R5, UR4, R2 ;  /* 0x0000000405087c24 */ /* 0x000fe4000f8e0202 */
[----:B------:R-:W-:Y:S01]  /*0250*/  IMAD.MOV.U32 R5, RZ, RZ, RZ ;  /* 0x000000ffff057224 */ /* 0x000fe200078e00ff */
[----:B------:R-:W-:Y:S06]  /*0260*/  BRA `(.L_x_3) ;  /* 0x0000000000407947 */ /* 0x000fec0003800000 */
.L_x_2:
[----:B------:R-:W0:Y:S01]  /*0270*/  LDCU.64 UR4, c[0x0][0x3a0] ;  /* 0x00007400ff0477ac */ /* 0x000e220008000a00 */
[----:B------:R-:W-:Y:S02]  /*0280*/  MOV R12, R2 ;  /* 0x00000002000c7202 */ /* 0x000fe40000000f00 */
[----:B------:R-:W-:Y:S02]  /*0290*/  MOV R13, R3 ;  /* 0x00000003000d7202 */ /* 0x000fe40000000f00 */
[----:B------:R-:W-:Y:S01]  /*02a0*/  MOV R0, 0x2e0 ;  /* 0x000002e000007802 */ /* 0x000fe20000000f00 */
[----:B0-----:R-:W-:Y:S02]  /*02b0*/  IMAD.U32 R11, RZ, RZ, UR4 ;  /* 0x00000004ff0b7e24 */ /* 0x001fe4000f8e00ff */
[----:B------:R-:W-:-:S07]  /*02c0*/  IMAD.U32 R10, RZ, RZ, UR5 ;  /* 0x00000005ff0a7e24 */ /* 0x000fce000f8e00ff */
[----:B------:R-:W-:Y:S05]  /*02d0*/  CALL.REL.NOINC `($__internal_0_$__cuda_sm20_div_s64) ;  /* 0x0000000400447944 */ /* 0x000fea0003c00000 */
[----:B------:R-:W0:Y:S01]  /*02e0*/  LDCU.64 UR4, c[0x0][0x3a0] ;  /* 0x00007400ff0477ac */ /* 0x000e220008000a00 */
[-C--:B------:R-:W-:Y:S02]  /*02f0*/  IADD3 R5, P0, PT, RZ, -R10.reuse, RZ ;  /* 0x8000000aff057210 */ /* 0x080fe40007f1e0ff */
[----:B------:R-:W-:-:S03]  /*0300*/  MOV R4, R10 ;  /* 0x0000000a00047202 */ /* 0x000fc60000000f00 */
[----:B------:R-:W-:-:S04]  /*0310*/  IMAD.X R0, RZ, RZ, ~R11, P0 ;  /* 0x000000ffff007224 */ /* 0x000fc800000e0e0b */
[----:B0-----:R-:W-:Y:S02]  /*0320*/  IMAD R0, R0, UR4, RZ ;  /* 0x0000000400007c24 */ /* 0x001fe4000f8e02ff */
[----:B------:R-:W-:-:S04]  /*0330*/  IMAD.WIDE.U32 R8, R5, UR4, R2 ;  /* 0x0000000405087c25 */ /* 0x000fc8000f8e0002 */
[----:B------:R-:W-:-:S04]  /*0340*/  IMAD R5, R5, UR5, R0 ;  /* 0x0000000505057c24 */ /* 0x000fc8000f8e0200 */
[----:B------:R-:W-:Y:S02]  /*0350*/  IMAD.IADD R9, R9, 0x1, R5 ;  /* 0x0000000109097824 */ /* 0x000fe400078e0205 */
[----:B------:R-:W-:-:S07]  /*0360*/  IMAD.MOV.U32 R5, RZ, RZ, R11 ;  /* 0x000000ffff057224 */ /* 0x000fce00078e000b */
.L_x_3:
[----:B------:R-:W-:Y:S05]  /*0370*/  BSYNC.RECONVERGENT B0 ;  /* 0x0000000000007941 */ /* 0x000fea0003800200 */
.L_x_1:
[----:B------:R-:W0:Y:S01]  /*0380*/  LDCU UR6, c[0x0][0x39c] ;  /* 0x00007380ff0677ac */ /* 0x000e220008000800 */
[----:B------:R-:W-:Y:S01]  /*0390*/  BSSY.RECONVERGENT B0, `(.L_x_4) ;  /* 0x000002f000007945 */ /* 0x000fe20003800200 */
[----:B------:R-:W1:Y:S01]  /*03a0*/  LDCU.64 UR4, c[0x0][0x358] ;  /* 0x00006b00ff0477ac */ /* 0x000e620008000a00 */
[----:B0-----:R-:W-:-:S04]  /*03b0*/  LOP3.LUT R0, R5, UR6, RZ, 0xfc, !PT ;  /* 0x0000000605007c12 */ /* 0x001fc8000f8efcff */
[----:B------:R-:W-:-:S13]  /*03c0*/  ISETP.NE.U32.AND P0, PT, R0, RZ, PT ;  /* 0x000000ff0000720c */ /* 0x000fda0003f05070 */
[----:B-1----:R-:W-:Y:S05]  /*03d0*/  @P0 BRA `(.L_x_5) ;  /* 0x0000000000640947 */ /* 0x002fea0003800000 */
        /* <DEDUP_REMOVED lines=22> */
[----:B------:R-:W-:Y:S02]  /*0540*/  HFMA2 R5, -RZ, RZ, 0, 0 ;  /* 0x00000000ff057431 */ /* 0x000fe400000001ff */
[----:B------:R-:W-:Y:S01]  /*0550*/  IMAD.MOV.U32 R4, RZ, RZ, R7 ;  /* 0x000000ffff047224 */ /* 0x000fe200078e0007 */
[----:B------:R-:W-:Y:S06]  /*0560*/  BRA `(.L_x_6) ;  /* 0x0000000000447947 */ /* 0x000fec0003800000 */
.L_x_5:
[----:B------:R-:W0:Y:S01]  /*0570*/  LDCU.64 UR6, c[0x0][0x398] ;  /* 0x00007300ff0677ac */ /* 0x000e220008000a00 */
[----:B------:R-:W-:Y:S01]  /*0580*/  IMAD.MOV.U32 R12, RZ, RZ, R4 ;  /* 0x000000ffff0c7224 */ /* 0x000fe200078e0004 */
[----:B------:R-:W-:Y:S01]  /*0590*/  MOV R0, 0x5e0 ;  /* 0x000005e000007802 */ /* 0x000fe20000000f00 */
[----:B------:R-:W-:Y:S02]  /*05a0*/  IMAD.MOV.U32 R13, RZ, RZ, R5 ;  /* 0x000000ffff0d7224 */ /* 0x000fe400078e0005 */
[----:B0-----:R-:W-:Y:S01]  /*05b0*/  IMAD.U32 R11, RZ, RZ, UR6 ;  /* 0x00000006ff0b7e24 */ /* 0x001fe2000f8e00ff */
[----:B------:R-:W-:-:S07]  /*05c0*/  MOV R10, UR7 ;  /* 0x00000007000a7c02 */ /* 0x000fce0008000f00 */
[----:B------:R-:W-:Y:S05]  /*05d0*/  CALL.REL.NOINC `($__internal_0_$__cuda_sm20_div_s64) ;  /* 0x0000000000847944 */ /* 0x000fea0003c00000 */
[----:B------:R-:W0:Y:S01]  /*05e0*/  LDCU.64 UR6, c[0x0][0x398] ;  /* 0x00007300ff0677ac */ /* 0x000e220008000a00 */
[----:B------:R-:W-:-:S05]  /*05f0*/  IADD3 R13, P0, PT, RZ, -R10, RZ ;  /* 0x8000000aff0d7210 */ /* 0x000fca0007f1e0ff */
[----:B------:R-:W-:-:S04]  /*0600*/  IMAD.X R0, RZ, RZ, ~R11, P0 ;  /* 0x000000ffff007224 */ /* 0x000fc800000e0e0b */
[----:B0-----:R-:W-:Y:S02]  /*0610*/  IMAD R0, R0, UR6, RZ ;  /* 0x0000000600007c24 */ /* 0x001fe4000f8e02ff */
[----:B------:R-:W-:-:S04]  /*0620*/  IMAD.WIDE.U32 R4, R13, UR6, R4 ;  /* 0x000000060d047c25 */ /* 0x000fc8000f8e0004 */
[----:B------:R-:W-:Y:S01]  /*0630*/  IMAD R13, R13, UR7, R0 ;  /* 0x000000070d0d7c24 */ /* 0x000fe2000f8e0200 */
[----:B------:R-:W-:Y:S01]  /*0640*/  MOV R0, R4 ;  /* 0x0000000400007202 */ /* 0x000fe20000000f00 */
[----:B------:R-:W-:Y:S02]  /*0650*/  IMAD.MOV.U32 R4, RZ, RZ, R10 ;  /* 0x000000ffff047224 */ /* 0x000fe400078e000a */
[----:B------:R-:W-:Y:S01]  /*0660*/  IMAD.IADD R13, R5, 0x1, R13 ;  /* 0x00000001050d7824 */ /* 0x000fe200078e020d */
[----:B------:R-:W-:-:S07]  /*0670*/  MOV R5, R11 ;  /* 0x0000000b00057202 */ /* 0x000fce0000000f00 */
.L_x_6:
[----:B------:R-:W-:Y:S05]  /*0680*/  BSYNC.RECONVERGENT B0 ;  /* 0x0000000000007941 */ /* 0x000fea0003800200 */
.L_x_4:
[----:B------:R-:W0:Y:S01]  /*0690*/  LDCU.128 UR8, c[0x0][0x380] ;  /* 0x00007000ff0877ac */ /* 0x000e220008000c00 */
[----:B------:R-:W1:Y:S01]  /*06a0*/  LDCU.64 UR6, c[0x0][0x3b0] ;  /* 0x00007600ff0677ac */ /* 0x000e620008000a00 */
[----:B0-----:R-:W-:-:S04]  /*06b0*/  LEA R6, P0, R0, UR10, 0x3 ;  /* 0x0000000a00067c11 */ /* 0x001fc8000f8018ff */
[----:B------:R-:W-:Y:S01]  /*06c0*/  LEA.HI.X R7, R0, UR11, R13, 0x3, P0 ;  /* 0x0000000b00077c11 */ /* 0x000fe200080f1c0d */
[----:B------:R-:W0:Y:S05]  /*06d0*/  LDCU.64 UR10, c[0x0][0x3a0] ;  /* 0x00007400ff0a77ac */ /* 0x000e2a0008000a00 */
[----:B------:R-:W2:Y:S01]  /*06e0*/  LDG.E.64 R6, desc[UR4][R6.64] ;  /* 0x0000000406067981 */ /* 0x000ea2000c1e1b00 */
[----:B-1----:R-:W-:-:S04]  /*06f0*/  IMAD R5, R5, UR6, RZ ;  /* 0x0000000605057c24 */ /* 0x002fc8000f8e02ff */
[C---:B------:R-:W-:Y:S02]  /*0700*/  IMAD R11, R4.reuse, UR7, R5 ;  /* 0x00000007040b7c24 */ /* 0x040fe4000f8e0205 */
[----:B--2---:R-:W-:Y:S01]  /*0710*/  IMAD.WIDE.U32 R4, R4, UR6, R6 ;  /* 0x0000000604047c25 */ /* 0x004fe2000f8e0006 */
[----:B------:R-:W1:Y:S03]  /*0720*/  LDCU.64 UR6, c[0x0][0x390] ;  /* 0x00007200ff0677ac */ /* 0x000e660008000a00 */
[----:B------:R-:W-:Y:S02]  /*0730*/  IMAD.IADD R0, R5, 0x1, R11 ;  /* 0x0000000105007824 */ /* 0x000fe400078e020b */
[----:B0-----:R-:W-:-:S04]  /*0740*/  IMAD.WIDE.U32 R8, R4, UR10, R8 ;  /* 0x0000000a04087c25 */ /* 0x001fc8000f8e0008 */
[----:B------:R-:W-:-:S04]  /*0750*/  IMAD R5, R0, UR10, RZ ;  /* 0x0000000a00057c24 */ /* 0x000fc8000f8e02ff */
[----:B------:R-:W-:Y:S01]  /*0760*/  IMAD R5, R4, UR11, R5 ;  /* 0x0000000b04057c24 */ /* 0x000fe2000f8e0205 */
[----:B------:R-:W-:-:S04]  /*0770*/  LEA R4, P0, R8, UR8, 0x1 ;  /* 0x0000000808047c11 */ /* 0x000fc8000f8008ff */
[----:B------:R-:W-:-:S04]  /*0780*/  IADD3 R5, PT, PT, R9, R5, RZ ;  /* 0x0000000509057210 */ /* 0x000fc80007ffe0ff */
[----:B------:R-:W-:-:S06]  /*0790*/  LEA.HI.X R5, R8, UR9, R5, 0x1, P0 ;  /* 0x0000000908057c11 */ /* 0x000fcc00080f0c05 */
[----:B------:R-:W2:Y:S01]  /*07a0*/  LDG.E.U16 R5, desc[UR4][R4.64] ;  /* 0x0000000404057981 */ /* 0x000ea2000c1e1500 */
[----:B-1----:R-:W-:-:S04]  /*07b0*/  LEA R6, P0, R2, UR6, 0x1 ;  /* 0x0000000602067c11 */ /* 0x002fc8000f8008ff */
[----:B------:R-:W-:-:S05]  /*07c0*/  LEA.HI.X R7, R2, UR7, R3, 0x1, P0 ;  /* 0x0000000702077c11 */ /* 0x000fca00080f0c03 */
[----:B--2---:R-:W-:Y:S01]  /*07d0*/  STG.E.U16 desc[UR4][R6.64], R5 ;  /* 0x0000000506007986 */ /* 0x004fe2000c101504 */
[----:B------:R-:W-:Y:S05]  /*07e0*/  EXIT ;  /* 0x000000000000794d */ /* 0x000fea0003800000 */
        .weak           $__internal_0_$__cuda_sm20_div_s64
        .type           $__internal_0_$__cuda_sm20_div_s64,@function
        .size           $__internal_0_$__cuda_sm20_div_s64,(.L_x_15 - $__internal_0_$__cuda_sm20_div_s64)
$__internal_0_$__cuda_sm20_div_s64:
[-C--:B------:R-:W-:Y:S02]  /*07f0*/  IADD3 R6, P1, PT, RZ, -R11.reuse, RZ ;  /* 0x8000000bff067210 */ /* 0x080fe40007f3e0ff */
[----:B------:R-:W-:Y:S02]  /*0800*/  ISETP.GE.AND P0, PT, R10, RZ, PT ;  /* 0x000000ff0a00720c */ /* 0x000fe40003f06270 */
[----:B------:R-:W-:Y:S01]  /*0810*/  ISETP.GE.AND P3, PT, R13, RZ, PT ;  /* 0x000000ff0d00720c */ /* 0x000fe20003f66270 */
[----:B------:R-:W-:Y:S01]  /*0820*/  IMAD.X R7, RZ, RZ, ~R10, P1 ;  /* 0x000000ffff077224 */ /* 0x000fe200008e0e0a */
[----:B------:R-:W-:-:S04]  /*0830*/  SEL R6, R6, R11, !P0 ;  /* 0x0000000b06067207 */ /* 0x000fc80004000000 */
[----:B------:R-:W-:-:S04]  /*0840*/  SEL R7, R7, R10, !P0 ;  /* 0x0000000a07077207 */ /* 0x000fc80004000000 */
[----:B------:R-:W0:Y:S08]  /*0850*/  I2F.U64.RP R18, R6 ;  /* 0x0000000600127312 */ /* 0x000e300000309000 */
[----:B0-----:R-:W0:Y:S02]  /*0860*/  MUFU.RCP R18, R18 ;  /* 0x0000001200127308 */ /* 0x001e240000001000 */
[----:B0-----:R-:W-:-:S06]  /*0870*/  IADD3 R14, PT, PT, R18, 0x1ffffffe, RZ ;  /* 0x1ffffffe120e7810 */ /* 0x001fcc0007ffe0ff */
[----:B------:R-:W0:Y:S02]  /*0880*/  F2I.U64.TRUNC R14, R14 ;  /* 0x0000000e000e7311 */ /* 0x000e24000020d800 */
[----:B0-----:R-:W-:-:S04]  /*0890*/  IMAD.WIDE.U32 R16, R14, R6, RZ ;  /* 0x000000060e107225 */ /* 0x001fc800078e00ff */
[----:B------:R-:W-:Y:S01]  /*08a0*/  IMAD R17, R14, R7, R17 ;  /* 0x000000070e117224 */ /* 0x000fe200078e0211 */
[----:B------:R-:W-:-:S03]  /*08b0*/  IADD3 R19, P0, PT, RZ, -R16, RZ ;  /* 0x80000010ff137210 */ /* 0x000fc60007f1e0ff */
[----:B------:R-:W-:Y:S02]  /*08c0*/  IMAD R17, R15, R6, R17 ;  /* 0x000000060f117224 */ /* 0x000fe400078e0211 */
[----:B------:R-:W-:-:S04]  /*08d0*/  IMAD.HI.U32 R16, R14, R19, RZ ;  /* 0x000000130e107227 */ /* 0x000fc800078e00ff */
[----:B------:R-:W-:Y:S01]  /*08e0*/  IMAD.X R21, RZ, RZ, ~R17, P0 ;  /* 0x000000ffff157224 */ /* 0x000fe200000e0e11 */
[----:B------:R-:W-:-:S03]  /*08f0*/  MOV R17, R14 ;  /* 0x0000000e00117202 */ /* 0x000fc60000000f00 */
[-C--:B------:R-:W-:Y:S02]  /*0900*/  IMAD R23, R15, R21.reuse, RZ ;  /* 0x000000150f177224 */ /* 0x080fe400078e02ff */
[----:B------:R-:W-:-:S04]  /*0910*/  IMAD.WIDE.U32 R16, P0, R14, R21, R16 ;  /* 0x000000150e107225 */ /* 0x000fc80007800010 */
[----:B------:R-:W-:-:S04]  /*0920*/  IMAD.HI.U32 R16, P1, R15, R19, R16 ;  /* 0x000000130f107227 */ /* 0x000fc80007820010 */
[----:B------:R-:W-:Y:S01]  /*0930*/  IMAD.HI.U32 R19, R15, R21, RZ ;  /* 0x000000150f137227 */ /* 0x000fe200078e00ff */
[----:B------:R-:W-:-:S03]  /*0940*/  IADD3 R17, P2, PT, R23, R16, RZ ;  /* 0x0000001017117210 */ /* 0x000fc60007f5e0ff */
[----:B------:R-:W-:Y:S02]  /*0950*/  IMAD.X R19, R19, 0x1, R15, P0 ;  /* 0x0000000113137824 */ /* 0x000fe400000e060f */
[----:B------:R-:W-:-:S03]  /*0960*/  IMAD.WIDE.U32 R14, R17, R6, RZ ;  /* 0x00000006110e7225 */ /* 0x000fc600078e00ff */
[----:B------:R-:W-:Y:S01]  /*0970*/  IADD3.X R19, PT, PT, RZ, RZ, R19, P2, P1 ;  /* 0x000000ffff137210 */ /* 0x000fe200017e2413 */
[----:B------:R-:W-:Y:S01]  /*0980*/  IMAD R15, R17, R7, R15 ;  /* 0x00000007110f7224 */ /* 0x000fe200078e020f */
[----:B------:R-:W-:-:S03]  /*0990*/  IADD3 R21, P0, PT, RZ, -R14, RZ ;  /* 0x8000000eff157210 */ /* 0x000fc60007f1e0ff */
[----:B------:R-:W-:Y:S02]  /*09a0*/  IMAD R15, R19, R6, R15 ;  /* 0x00000006130f7224 */ /* 0x000fe400078e020f */
[----:B------:R-:W-:-:S03]  /*09b0*/  IMAD.HI.U32 R16, R17, R21, RZ ;  /* 0x0000001511107227 */ /* 0x000fc600078e00ff */
[----:B------:R-:W-:Y:S02]  /*09c0*/  IADD3.X R14, PT, PT, RZ, ~R15, RZ, P0, !PT ;  /* 0x8000000fff0e7210 */ /* 0x000fe400007fe4ff */
[----:B------:R-:W-:-:S03]  /*09d0*/  IADD3 R15, P4, PT, RZ, -R12, RZ ;  /* 0x8000000cff0f7210 */ /* 0x000fc60007f9e0ff */
[----:B------:R-:W-:-:S04]  /*09e0*/  IMAD.WIDE.U32 R16, P0, R17, R14, R16 ;  /* 0x0000000e11107225 */ /* 0x000fc80007800010 */
[----:B------:R-:W-:Y:S02]  /*09f0*/  IMAD.X R18, RZ, RZ, ~R13, P4 ;  /* 0x000000ffff127224 */ /* 0x000fe400020e0e0d */
[----:B------:R-:W-:Y:S01]  /*0a00*/  IMAD.HI.U32 R16, P1, R19, R21, R16 ;  /* 0x0000001513107227 */ /* 0x000fe20007820010 */
[----:B------:R-:W-:-:S03]  /*0a10*/  SEL R17, R15, R12, !P3 ;  /* 0x0000000c0f117207 */ /* 0x000fc60005800000 */
[CC--:B------:R-:W-:Y:S02]  /*0a20*/  IMAD R21, R19.reuse, R14.reuse, RZ ;  /* 0x0000000e13157224 */ /* 0x0c0fe400078e02ff */
[----:B------:R-:W-:-:S03]  /*0a30*/  IMAD.HI.U32 R12, R19, R14, RZ ;  /* 0x0000000e130c7227 */ /* 0x000fc600078e00ff */
[----:B------:R-:W-:Y:S01]  /*0a40*/  IADD3 R16, P2, PT, R21, R16, RZ ;  /* 0x0000001015107210 */ /* 0x000fe20007f5e0ff */
[----:B------:R-:W-:Y:S01]  /*0a50*/  IMAD.MOV.U32 R15, RZ, RZ, RZ ;  /* 0x000000ffff0f7224 */ /* 0x000fe200078e00ff */
[----:B------:R-:W-:Y:S02]  /*0a60*/  IADD3.X R12, PT, PT, R12, R19, RZ, P0, !PT ;  /* 0x000000130c0c7210 */ /* 0x000fe400007fe4ff */
[----:B------:R-:W-:Y:S01]  /*0a70*/  SEL R19, R18, R13, !P3 ;  /* 0x0000000d12137207 */ /* 0x000fe20005800000 */
[----:B------:R-:W-:Y:S01]  /*0a80*/  IMAD.HI.U32 R14, R16, R17, RZ ;  /* 0x00000011100e7227 */ /* 0x000fe200078e00ff */
[----:B------:R-:W-:-:S03]  /*0a90*/  IADD3.X R12, PT, PT, RZ, RZ, R12, P2, P1 ;  /* 0x000000ffff0c7210 */ /* 0x000fc600017e240c */
[----:B------:R-:W-:-:S04]  /*0aa0*/  IMAD.WIDE.U32 R14, R16, R19, R14 ;  /* 0x00000013100e7225 */ /* 0x000fc800078e000e */
[C---:B------:R-:W-:Y:S02]  /*0ab0*/  IMAD R21, R12.reuse, R19, RZ ;  /* 0x000000130c157224 */ /* 0x040fe400078e02ff */
[----:B------:R-:W-:-:S04]  /*0ac0*/  IMAD.HI.U32 R14, P0, R12, R17, R14 ;  /* 0x000000110c0e7227 */ /* 0x000fc8000780000e */
[----:B------:R-:W-:Y:S01]  /*0ad0*/  IMAD.HI.U32 R12, R12, R19, RZ ;  /* 0x000000130c0c7227 */ /* 0x000fe200078e00ff */
[----:B------:R-:W-:-:S04]  /*0ae0*/  IADD3 R21, P1, PT, R21, R14, RZ ;  /* 0x0000000e15157210 */ /* 0x000fc80007f3e0ff */
[----:B------:R-:W-:Y:S01]  /*0af0*/  IADD3.X R12, PT, PT, R12, RZ, RZ, P0, !PT ;  /* 0x000000ff0c0c7210 */ /* 0x000fe200007fe4ff */
[----:B------:R-:W-:-:S04]  /*0b00*/  IMAD.WIDE.U32 R14, R21, R6, RZ ;  /* 0x00000006150e7225 */ /* 0x000fc800078e00ff */
[----:B------:R-:W-:Y:S01]  /*0b10*/  IMAD.X R23, RZ, RZ, R12, P1 ;  /* 0x000000ffff177224 */ /* 0x000fe200008e060c */
[----:B------:R-:W-:Y:S01]  /*0b20*/  IADD3 R25, P1, PT, -R14, R17, RZ ;  /* 0x000000110e197210 */ /* 0x000fe20007f3e1ff */
[----:B------:R-:W-:-:S03]  /*0b30*/  IMAD R12, R21, R7, R15 ;  /* 0x00000007150c7224 */ /* 0x000fc600078e020f */
[-C--:B------:R-:W-:Y:S01]  /*0b40*/  ISETP.GE.U32.AND P0, PT, R25, R6.reuse, PT ;  /* 0x000000061900720c */ /* 0x080fe20003f06070 */
[----:B------:R-:W-:-:S05]  /*0b50*/  IMAD R12, R23, R6, R12 ;  /* 0x00000006170c7224 */ /* 0x000fca00078e020c */
[----:B------:R-:W-:Y:S02]  /*0b60*/  IADD3.X R19, PT, PT, ~R12, R19, RZ, P1, !PT ;  /* 0x000000130c137210 */ /* 0x000fe40000ffe5ff */
[----:B------:R-:W-:Y:S02]  /*0b70*/  IADD3 R15, P1, PT, R25, -R6, RZ ;  /* 0x80000006190f7210 */ /* 0x000fe40007f3e0ff */
[----:B------:R-:W-:Y:S02]  /*0b80*/  ISETP.GE.U32.AND.EX P0, PT, R19, R7, PT, P0 ;  /* 0x000000071300720c */ /* 0x000fe40003f06100 */
[----:B------:R-:W-:Y:S01]  /*0b90*/  IADD3 R12, P2, PT, R21, 0x1, RZ ;  /* 0x00000001150c7810 */ /* 0x000fe20007f5e0ff */
[----:B------:R-:W-:Y:S01]  /*0ba0*/  IMAD.X R17, R19, 0x1, ~R7, P1 ;  /* 0x0000000113117824 */ /* 0x000fe200008e0e07 */
[----:B------:R-:W-:Y:S02]  /*0bb0*/  SEL R15, R15, R25, P0 ;  /* 0x000000190f0f7207 */ /* 0x000fe40000000000 */
[----:B------:R-:W-:-:S02]  /*0bc0*/  IADD3.X R14, PT, PT, RZ, R23, RZ, P2, !PT ;  /* 0x00000017ff0e7210 */ /* 0x000fc400017fe4ff */
[----:B------:R-:W-:Y:S02]  /*0bd0*/  SEL R21, R12, R21, P0 ;  /* 0x000000150c157207 */ /* 0x000fe40000000000 */
[----:B------:R-:W-:Y:S02]  /*0be0*/  SEL R17, R17, R19, P0 ;  /* 0x0000001311117207 */ /* 0x000fe40000000000 */
[----:B------:R-:W-:Y:S02]  /*0bf0*/  ISETP.GE.U32.AND P1, PT, R15, R6, PT ;  /* 0x000000060f00720c */ /* 0x000fe40003f26070 */
[----:B------:R-:W-:Y:S02]  /*0c00*/  SEL R12, R14, R23, P0 ;  /* 0x000000170e0c7207 */ /* 0x000fe40000000000 */
[----:B------:R-:W-:Y:S02]  /*0c10*/  IADD3 R6, P2, PT, R21, 0x1, RZ ;  /* 0x0000000115067810 */ /* 0x000fe40007f5e0ff */
[----:B------:R-:W-:-:S02]  /*0c20*/  ISETP.GE.U32.AND.EX P0, PT, R17, R7, PT, P1 ;  /* 0x000000071100720c */ /* 0x000fc40003f06110 */
[----:B------:R-:W-:Y:S01]  /*0c30*/  LOP3.LUT R14, R10, R13, RZ, 0x3c, !PT ;  /* 0x0000000d0a0e7212 */ /* 0x000fe200078e3cff */
[----:B------:R-:W-:Y:S01]  /*0c40*/  IMAD.X R7, RZ, RZ, R12, P2 ;  /* 0x000000ffff077224 */ /* 0x000fe200010e060c */
[----:B------:R-:W-:Y:S02]  /*0c50*/  SEL R6, R6, R21, P0 ;  /* 0x0000001506067207 */ /* 0x000fe40000000000 */
[----:B------:R-:W-:Y:S02]  /*0c60*/  ISETP.GE.AND P1, PT, R14, RZ, PT ;  /* 0x000000ff0e00720c */ /* 0x000fe40003f26270 */
[----:B------:R-:W-:Y:S02]  /*0c70*/  SEL R7, R7, R12, P0 ;  /* 0x0000000c07077207 */ /* 0x000fe40000000000 */
[----:B------:R-:W-:Y:S02]  /*0c80*/  IADD3 R13, P2, PT, RZ, -R6, RZ ;  /* 0x80000006ff0d7210 */ /* 0x000fe40007f5e0ff */
[----:B------:R-:W-:-:S02]  /*0c90*/  ISETP.NE.U32.AND P0, PT, R11, RZ, PT ;  /* 0x000000ff0b00720c */ /* 0x000fc40003f05070 */
[-C--:B------:R-:W-:Y:S02]  /*0ca0*/  IADD3.X R12, PT, PT, RZ, ~R7.reuse, RZ, P2, !PT ;  /* 0x80000007ff0c7210 */ /* 0x080fe400017fe4ff */
[----:B------:R-:W-:Y:S02]  /*0cb0*/  ISETP.NE.AND.EX P0, PT, R10, RZ, PT, P0 ;  /* 0x000000ff0a00720c */ /* 0x000fe40003f05300 */
[----:B------:R-:W-:Y:S01]  /*0cc0*/  SEL R11, R12, R7, !P1 ;  /* 0x000000070c0b7207 */ /* 0x000fe20004800000 */
[----:B------:R-:W-:Y:S01]  /*0cd0*/  HFMA2 R7, -RZ, RZ, 0, 0 ;  /* 0x00000000ff077431 */ /* 0x000fe200000001ff */
[----:B------:R-:W-:Y:S01]  /*0ce0*/  SEL R10, R13, R6, !P1 ;  /* 0x000000060d0a7207 */ /* 0x000fe20004800000 */
[----:B------:R-:W-:Y:S01]  /*0cf0*/  IMAD.MOV.U32 R6, RZ, RZ, R0 ;  /* 0x000000ffff067224 */ /* 0x000fe200078e0000 */
[----:B------:R-:W-:Y:S02]  /*0d00*/  SEL R11, R11, 0xffffffff, P0 ;  /* 0xffffffff0b0b7807 */ /* 0x000fe40000000000 */
[----:B------:R-:W-:Y:S01]  /*0d10*/  SEL R10, R10, 0xffffffff, P0 ;  /* 0xffffffff0a0a7807 */ /* 0x000fe20000000000 */
[----:B------:R-:W-:Y:S06]  /*0d20*/  RET.REL.NODEC R6 `(_Z13gather_kernelI6__halfmEvPKT_PKT0_PS1_xxxx) ;  /* 0xfffffff006b47950 */ /* 0x000fec0003c3ffff */
.L_x_7:
        /* <DEDUP_REMOVED lines=13> */
.L_x_15:


//--------------------- .text._Z13gather_kernelIfmEvPKT_PKT0_PS0_xxxx --------------------------
	.section	.text._Z13gather_kernelIfmEvPKT_PKT0_PS0_xxxx,"ax",@progbits
	.align	128
        .global         _Z13gather_kernelIfmEvPKT_PKT0_PS0_xxxx
        .type           _Z13gather_kernelIfmEvPKT_PKT0_PS0_xxxx,@function
        .size           _Z13gather_kernelIfmEvPKT_PKT0_PS0_xxxx,(.L_x_16 - _Z13gather_kernelIfmEvPKT_PKT0_PS0_xxxx)
        .other          _Z13gather_kernelIfmEvPKT_PKT0_PS0_xxxx,@"STO_CUDA_ENTRY STV_DEFAULT"
_Z13gather_kernelIfmEvPKT_PKT0_PS0_xxxx:
.text._Z13gather_kernelIfmEvPKT_PKT0_PS0_xxxx:
        /* <DEDUP_REMOVED lines=39> */
.L_x_9:
[----:B------:R-:W0:Y:S01]  /*0270*/  LDCU.64 UR4, c[0x0][0x3a0] ;  /* 0x00007400ff0477ac */ /* 0x000e220008000a00 */
[----:B------:R-:W-:Y:S02]  /*0280*/  MOV R12, R2 ;  /* 0x00000002000c7202 */ /* 0x000fe40000000f00 */
[----:B------:R-:W-:Y:S02]  /*0290*/  MOV R13, R3 ;  /* 0x00000003000d7202 */ /* 0x000fe40000000f00 */
[----:B------:R-:W-:Y:S01]  /*02a0*/  MOV R0, 0x2e0 ;  /* 0x000002e000007802 */ /* 0x000fe20000000f00 */
[----:B0-----:R-:W-:Y:S02]  /*02b0*/  IMAD.U32 R11, RZ, RZ, UR4 ;  /* 0x00000004ff0b7e24 */ /* 0x001fe4000f8e00ff */
[----:B------:R-:W-:-:S07]  /*02c0*/  IMAD.U32 R10, RZ, RZ, UR5 ;  /* 0x00000005ff0a7e24 */ /* 0x000fce000f8e00ff */
[----:B------:R-:W-:Y:S05]  /*02d0*/  CALL.REL.NOINC `($__internal_1_$__cuda_sm20_div_s64) ;  /* 0x0000000400447944 */ /* 0x000fea0003c00000 */
        /* <DEDUP_REMOVED lines=9> */
.L_x_10:
[----:B------:R-:W-:Y:S05]  /*0370*/  BSYNC.RECONVERGENT B0 ;  /* 0x0000000000007941 */ /* 0x000fea0003800200 */
.L_x_8:
        /* <DEDUP_REMOVED lines=31> */
.L_x_12:
[----:B------:R-:W0:Y:S01]  /*0570*/  LDCU.64 UR6, c[0x0][0x398] ;  /* 0x00007300ff0677ac */ /* 0x000e220008000a00 */
[----:B------:R-:W-:Y:S01]  /*0580*/  IMAD.MOV.U32 R12, RZ, RZ, R4 ;  /* 0x000000ffff0c7224 */ /* 0x000fe200078e0004 */
[----:B------:R-:W-:Y:S01]  /*0590*/  MOV R0, 0x5e0 ;  /* 0x000005e000007802 */ /* 0x000fe20000000f00 */
[----:B------:R-:W-:Y:S02]  /*05a0*/  IMAD.MOV.U32 R13, RZ, RZ, R5 ;  /* 0x000000ffff0d7224 */ /* 0x000fe400078e0005 */
[----:B0-----:R-:W-:Y:S01]  /*05b0*/  IMAD.U32 R11, RZ, RZ, UR6 ;  /* 0x00000006ff0b7e24 */ /* 0x001fe2000f8e00ff */
[----:B------:R-:W-:-:S07]  /*05c0*/  MOV R10, UR7 ;  /* 0x00000007000a7c02 */ /* 0x000fce0008000f00 */
[----:B------:R-:W-:Y:S05]  /*05d0*/  CALL.REL.NOINC `($__internal_1_$__cuda_sm20_div_s64) ;  /* 0x0000000000847944 */ /* 0x000fea0003c00000 */
        /* <DEDUP_REMOVED lines=10> */
.L_x_13:
[----:B------:R-:W-:Y:S05]  /*0680*/  BSYNC.RECONVERGENT B0 ;  /* 0x0000000000007941 */ /* 0x000fea0003800200 */
.L_x_11:
        /* <DEDUP_REMOVED lines=17> */
[----:B------:R-:W2:Y:S01]  /*07a0*/  LDG.E R5, desc[UR4][R4.64] ;  /* 0x0000000404057981 */ /* 0x000ea2000c1e1900 */
[----:B-1----:R-:W-:-:S04]  /*07b0*/  LEA R6, P0, R2, UR6, 0x2 ;  /* 0x0000000602067c11 */ /* 0x002fc8000f8010ff */
[----:B------:R-:W-:-:S05]  /*07c0*/  LEA.HI.X R7, R2, UR7, R3, 0x2, P0 ;  /* 0x0000000702077c11 */ /* 0x000fca00080f1403 */
[----:B--2---:R-:W-:Y:S01]  /*07d0*/  STG.E desc[UR4][R6.64], R5 ;  /* 0x0000000506007986 */ /* 0x004fe2000c101904 */
[----:B------:R-:W-:Y:S05]  /*07e0*/  EXIT ;  /* 0x000000000000794d */ /* 0x000fea0003800000 */
        .weak           $__internal_1_$__cuda_sm20_div_s64
        .type           $__internal_1_$__cuda_sm20_div_s64,@function
        .size           $__internal_1_$__cuda_sm20_div_s64,(.L_x_16 - $__internal_1_$__cuda_sm20_div_s64)
$__internal_1_$__cuda_sm20_div_s64:
        /* <DEDUP_REMOVED lines=83> */
[----:B------:R-:W-:Y:S06]  /*0d20*/  RET.REL.NODEC R6 `(_Z13gather_kernelIfmEvPKT_PKT0_PS0_xxxx) ;  /* 0xfffffff006b47950 */ /* 0x000fec0003c3ffff */
.L_x_14:
        /* <DEDUP_REMOVED lines=13> */
.L_x_16:


//--------------------- .nv.shared.reserved.0     --------------------------
	.section	.nv.shared.reserved.0,"aw",@nobits
	.weak		__nv_reservedSMEM_offset_0_alias
	.size		__nv_reservedSMEM_offset_0_alias, 0, 64
	.other		__nv_reservedSMEM_offset_0_alias,@"STO_CUDA_RESERVED_SHARED STV_DEFAULT"
__nv_reservedSMEM_offset_0_alias:
	.zero		0
	.zero		64


//--------------------- .nv.global                --------------------------
	.section	.nv.global,"aw",@nobits
.nv.global:
	.type		_ZN34_INTERNAL_54c1201c_4_k_cu_c930f3dd6thrust24THRUST_300001_SM_1000_NS12placeholders2_5E,@object
	.size		_ZN34_INTERNAL_54c1201c_4_k_cu_c930f3dd6thrust24THRUST_300001_SM_1000_NS12placeholders2_5E,(_ZN34_INTERNAL_54c1201c_4_k_cu_c930f3dd4cuda3std3__45__cpo6cbeginE - _ZN34_INTERNAL_54c1201c_4_k_cu_c930f3dd6thrust24THRUST_300001_SM_1000_NS12placeholders2_5E)
_ZN34_INTERNAL_54c1201c_4_k_cu_c930f3dd6thrust24THRUST_300001_SM_1000_NS12placeholders2_5E:
	.zero		1
	.type		_ZN34_INTERNAL_54c1201c_4_k_cu_c930f3dd4cuda3std3__45__cpo6cbeginE,@object
	.size		_ZN34_INTERNAL_54c1201c_4_k_cu_c930f3dd4cuda3std3__45__cpo6cbeginE,(_ZN34_INTERNAL_54c1201c_4_k_cu_c930f3dd4cuda3std6ranges3__45__cpo6cbeginE - _ZN34_INTERNAL_54c1201c_4_k_cu_c930f3dd4cuda3std3__45__cpo6cbeginE)
_ZN34_INTERNAL_54c1201c_4_k_cu_c930f3dd4cuda3std3__45__cpo6cbeginE:
	.zero		1
	.type		_ZN34_INTERNAL_54c1201c_4_k_cu_c930f3dd4cuda3std6ranges3__45__cpo6cbeginE,@object
	.size		_ZN34_INTERNAL_54c1201c_4_k_cu_c930f3dd4cuda3std6ranges3__45__cpo6cbeginE,(_ZN34_INTERNAL_54c1201c_4_k_cu_c930f3dd4cuda3std3__48in_placeE - _ZN34_INTERNAL_54c1201c_4_k_cu_c930f3dd4cuda3std6ranges3__45__cpo6cbeginE)
_ZN34_INTERNAL_54c1201c_4_k_cu_c930f3dd4cuda3std6ranges3__45__cpo6cbeginE:
	.zero		1
	.type		_ZN34_INTERNAL_54c1201c_4_k_cu_c930f3dd4cuda3std3__48in_placeE,@object
	.size		_ZN34_INTERNAL_54c1201c_4_k_cu_c930f3dd4cuda3std3__48in_placeE,(_ZN34_INTERNAL_54c1201c_4_k_cu_c930f3dd4cuda3std6ranges3__45__cpo4sizeE - _ZN34_INTERNAL_54c1201c_4_k_cu_c930f3dd4cuda3std3__48in_placeE)
_ZN34_INTERNAL_54c1201c_4_k_cu_c930f3dd4cuda3std3__48in_placeE:
	.zero		1
	.type		_ZN34_INTERNAL_54c1201c_4_k_cu_c930f3dd4cuda3std6ranges3__45__cpo4sizeE,@object
	.size		_ZN34_INTERNAL_54c1201c_4_k_cu_c930f3dd4cuda3std6ranges3__45__cpo4sizeE,(_ZN34_INTERNAL_54c1201c_4_k_cu_c930f3dd6thrust24THRUST_300001_SM_1000_NS12placeholders2_9E - _ZN34_INTERNAL_54c1201c_4_k_cu_c930f3dd4cuda3std6ranges3__45__cpo4sizeE)
_ZN34_INTERNAL_54c1201c_4_k_cu_c930f3dd4cuda3std6ranges3__45__cpo4sizeE:
	.zero		1
	.type		_ZN34_INTERNAL_54c1201c_4_k_cu_c930f3dd6thrust24THRUST_300001_SM_1000_NS12placeholders2_9E,@object
	.size		_ZN34_INTERNAL_54c1201c_4_k_cu_c930f3dd6thrust24THRUST_300001_SM_1000_NS12placeholders2_9E,(_ZN34_INTERNAL_54c1201c_4_k_cu_c930f3dd4cuda3std3__45__cpo7crbeginE - _ZN34_INTERNAL_54c1201c_4_k_cu_c930f3dd6thrust24THRUST_300001_SM_1000_NS12placeholders2_9E)
_ZN34_INTERNAL_54c1201c_4_k_cu_c930f3dd6thrust24THRUST_300001_SM_1000_NS12placeholders2_9E:
	.zero		1
	.type		_ZN34_INTERNAL_54c1201c_4_k_cu_c930f3dd4cuda3std3__45__cpo7crbeginE,@object
	.size		_ZN34_INTERNAL_54c1201c_4_k_cu_c930f3dd4cuda3std3__45__cpo7crbeginE,(_ZN34_INTERNAL_54c1201c_4_k_cu_c930f3dd4cuda3std6ranges3__45__cpo4nextE - _ZN34_INTERNAL_54c1201c_4_k_cu_c930f3dd4cuda3std3__45__cpo7crbeginE)
_ZN34_INTERNAL_54c1201c_4_k_cu_c930f3dd4cuda3std3__45__cpo7crbeginE:
	.zero		1
	.type		_ZN34_INTERNAL_54c1201c_4_k_cu_c930f3dd4cuda3std6ranges3__45__cpo4nextE,@object
	.size		_ZN34_INTERNAL_54c1201c_4_k_cu_c930f3dd4cuda3std6ranges3__45__cpo4nextE,(_ZN34_INTERNAL_54c1201c_4_k_cu_c930f3dd4cuda3std6ranges3__45__cpo4swapE - _ZN34_INTERNAL_54c1201c_4_k_cu_c930f3dd4cuda3std6ranges3__45__cpo4nextE)
_ZN34_INTERNAL_54c1201c_4_k_cu_c930f3dd4cuda3std6ranges3__45__cpo4nextE:
	.zero		1
	.type		_ZN34_INTERNAL_54c1201c_4_k_cu_c930f3dd4cuda3std6ranges3__45__cpo4swapE,@object
	.size		_ZN34_INTERNAL_54c1201c_4_k_cu_c930f3dd4cuda3std6ranges3__45__cpo4swapE,(_ZN34_INTERNAL_54c1201c_4_k_cu_c930f3dd6thrust24THRUST_300001_SM_1000_NS12placeholders2_1E - _ZN34_INTERNAL_54c1201c_4_k_cu_c930f3dd4cuda3std6ranges3__45__cpo4swapE)
_ZN34_INTERNAL_54c1201c_4_k_cu_c930f3dd4cuda3std6ranges3__45__cpo4swapE:
	.zero		1
	.type		_ZN34_INTERNAL_54c1201c_4_k_cu_c930f3dd6thrust24THRUST_300001_SM_1000_NS12placeholders2_1E,@object
	.size		_ZN34_INTERNAL_54c1201c_4_k_cu_c930f3dd6thrust24THRUST_300001_SM_1000_NS12placeholders2_1E,(_ZN34_INTERNAL_54c1201c_4_k_cu_c930f3dd6thrust24THRUST_300001_SM_1000_NS12placeholders2_3E - _ZN34_INTERNAL_54c1201c_4_k_cu_c930f3dd6thrust24THRUST_300001_SM_1000_NS12placeholders2_1E)
_ZN34_INTERNAL_54c1201c_4_k_cu_c930f3dd6thrust24THRUST_300001_SM_1000_NS12placeholders2_1E:
	.zero		1
	.type		_ZN34_INTERNAL_54c1201c_4_k_cu_c930f3dd6thrust24THRUST_300001_SM_1000_NS12placeholders2_3E,@object
	.size		_ZN34_INTERNAL_54c1201c_4_k_cu_c930f3dd6thrust24THRUST_300001_SM_1000_NS12placeholders2_3E,(_ZN34_INTERNAL_54c1201c_4_k_cu_c930f3dd4cuda3std3__45__cpo5beginE - _ZN34_INTERNAL_54c1201c_4_k_cu_c930f3dd6thrust24THRUST_300001_SM_1000_NS12placeholders2_3E)
_ZN34_INTERNAL_54c1201c_4_k_cu_c930f3dd6thrust24THRUST_300001_SM_1000_NS12placeholders2_3E:
	.zero		1
	.type		_ZN34_INTERNAL_54c1201c_4_k_cu_c930f3dd4cuda3std3__45__cpo5beginE,@object
	.size		_ZN34_INTERNAL_54c1201c_4_k_cu_c930f3dd4cuda3std3__45__cpo5beginE,(_ZN34_INTERNAL_54c1201c_4_k_cu_c930f3dd4cuda3std6ranges3__45__cpo5beginE - _ZN34_INTERNAL_54c1201c_4_k_cu_c930f3dd4cuda3std3__45__cpo5beginE)
_ZN34_INTERNAL_54c1201c_4_k_cu_c930f3dd4cuda3std3__45__cpo5beginE:
	.zero		1
	.type		_ZN34_INTERNAL_54c1201c_4_k_cu_c930f3dd4cuda3std6ranges3__45__cpo5beginE,@object
	.size		_ZN34_INTERNAL_54c1201c_4_k_cu_c930f3dd4cuda3std6ranges3__45__cpo5beginE,(_ZN34_INTERNAL_54c1201c_4_k_cu_c930f3dd4cuda3std3__436_GLOBAL__N__54c1201c_4_k_cu_c930f3dd6ignoreE - _ZN34_INTERNAL_54c1201c_4_k_cu_c930f3dd4cuda3std6ranges3__45__cpo5beginE)
_ZN34_INTERNAL_54c1201c_4_k_cu_c930f3dd4cuda3std6ranges3__45__cpo5beginE:
	.zero		1
	.type		_ZN34_INTERNAL_54c1201c_4_k_cu_c930f3dd4cuda3std3__436_GLOBAL__N__54c1201c_4_k_cu_c930f3dd6ignoreE,@object
	.size		_ZN34_INTERNAL_54c1201c_4_k_cu_c930f3dd4cuda3std3__436_GLOBAL__N__54c1201c_4_k_cu_c930f3dd6ignoreE,(_ZN34_INTERNAL_54c1201c_4_k_cu_c930f3dd4cuda3std6ranges3__45__cpo4dataE - _ZN34_INTERNAL_54c1201c_4_k_cu_c930f3dd4cuda3std3__436_GLOBAL__N__54c1201c_4_k_cu_c930f3dd6ignoreE)
_ZN34_INTERNAL_54c1201c_4_k_cu_c930f3dd4cuda3std3__436_GLOBAL__N__54c1201c_4_k_cu_c930f3dd6ignoreE:
	.zero		1
	.type		_ZN34_INTERNAL_54c1201c_4_k_cu_c930f3dd4cuda3std6ranges3__45__cpo4dataE,@object
	.size		_ZN34_INTERNAL_54c1201c_4_k_cu_c930f3dd4cuda3std6ranges3__45__cpo4dataE,(_ZN34_INTERNAL_54c1201c_4_k_cu_c930f3dd6thrust24THRUST_300001_SM_1000_NS12placeholders2_7E - _ZN34_INTERNAL_54c1201c_4_k_cu_c930f3dd4cuda3std6ranges3__45__cpo4dataE)
_ZN34_INTERNAL_54c1201c_4_k_cu_c930f3dd4cuda3std6ranges3__45__cpo4dataE:
	.zero		1
	.type		_ZN34_INTERNAL_54c1201c_4_k_cu_c930f3dd6thrust24THRUST_300001_SM_1000_NS12placeholders2_7E,@object
	.size		_ZN34_INTERNAL_54c1201c_4_k_cu_c930f3dd6thrust24THRUST_300001_SM_1000_NS12placeholders2_7E,(_ZN34_INTERNAL_54c1201c_4_k_cu_c930f3dd4cuda3std3__45__cpo6rbeginE - _ZN34_INTERNAL_54c1201c_4_k_cu_c930f3dd6thrust24THRUST_300001_SM_1000_NS12placeholders2_7E)
_ZN34_INTERNAL_54c1201c_4_k_cu_c930f3dd6thrust24THRUST_300001_SM_1000_NS12placeholders2_7E:
	.zero		1
	.type		_ZN34_INTERNAL_54c1201c_4_k_cu_c930f3dd4cuda3std3__45__cpo6rbeginE,@object
	.size		_ZN34_INTERNAL_54c1201c_4_k_cu_c930f3dd4cuda3std3__45__cpo6rbeginE,(_ZN34_INTERNAL_54c1201c_4_k_cu_c930f3dd4cuda3std6ranges3__45__cpo7advanceE - _ZN34_INTERNAL_54c1201c_4_k_cu_c930f3dd4cuda3std3__45__cpo6rbeginE)
_ZN34_INTERNAL_54c1201c_4_k_cu_c930f3dd4cuda3std3__45__cpo6rbeginE:
	.zero		1
	.type		_ZN34_INTERNAL_54c1201c_4_k_cu_c930f3dd4cuda3std6ranges3__45__cpo7advanceE,@object
	.size		_ZN34_INTERNAL_54c1201c_4_k_cu_c930f3dd4cuda3std6ranges3__45__cpo7advanceE,(_ZN34_INTERNAL_54c1201c_4_k_cu_c930f3dd4cuda3std3__47nulloptE - _ZN34_INTERNAL_54c1201c_4_k_cu_c930f3dd4cuda3std6ranges3__45__cpo7advanceE)
_ZN34_INTERNAL_54c1201c_4_k_cu_c930f3dd4cuda3std6ranges3__45__cpo7advanceE:
	.zero		1
	.type		_ZN34_INTERNAL_54c1201c_4_k_cu_c930f3dd4cuda3std3__47nulloptE,@object
	.size		_ZN34_INTERNAL_54c1201c_4_k_cu_c930f3dd4cuda3std3__47nulloptE,(_ZN34_INTERNAL_54c1201c_4_k_cu_c930f3dd4cuda3std6ranges3__45__cpo8distanceE - _ZN34_INTERNAL_54c1201c_4_k_cu_c930f3dd4cuda3std3__47nulloptE)
_ZN34_INTERNAL_54c1201c_4_k_cu_c930f3dd4cuda3std3__47nulloptE:
	.zero		1
	.type		_ZN34_INTERNAL_54c1201c_4_k_cu_c930f3dd4cuda3std6ranges3__45__cpo8distanceE,@object
	.size		_ZN34_INTERNAL_54c1201c_4_k_cu_c930f3dd4cuda3std6ranges3__45__cpo8distanceE,(_ZN34_INTERNAL_54c1201c_4_k_cu_c930f3dd6thrust24THRUST_300001_SM_1000_NS12placeholders2_6E - _ZN34_INTERNAL_54c1201c_4_k_cu_c930f3dd4cuda3std6ranges3__45__cpo8distanceE)
_ZN34_INTERNAL_54c1201c_4_k_cu_c930f3dd4cuda3std6ranges3__45__cpo8distanceE:
	.zero		1
	.type		_ZN34_INTERNAL_54c1201c_4_k_cu_c930f3dd6thrust24THRUST_300001_SM_1000_NS12placeholders2_6E,@object
	.size		_ZN34_INTERNAL_54c1201c_4_k_cu_c930f3dd6thrust24THRUST_300001_SM_1000_NS12placeholders2_6E,(_ZN34_INTERNAL_54c1201c_4_k_cu_c930f3dd4cuda3std3__45__cpo4cendE - _ZN34_INTERNAL_54c1201c_4_k_cu_c930f3dd6thrust24THRUST_300001_SM_1000_NS12placeholders2_6E)
_ZN34_INTERNAL_54c1201c_4_k_cu_c930f3dd6thrust24THRUST_300001_SM_1000_NS12placeholders2_6E:
	.zero		1
	.type		_ZN34_INTERNAL_54c1201c_4_k_cu_c930f3dd4cuda3std3__45__cpo4cendE,@object
	.size		_ZN34_INTERNAL_54c1201c_4_k_cu_c930f3dd4cuda3std3__45__cpo4cendE,(_ZN34_INTERNAL_54c1201c_4_k_cu_c930f3dd4cuda3std6ranges3__45__cpo4cendE - _ZN34_INTERNAL_54c1201c_4_k_cu_c930f3dd4cuda3std3__45__cpo4cendE)
_ZN34_INTERNAL_54c1201c_4_k_cu_c930f3dd4cuda3std3__45__cpo4cendE:
	.zero		1
	.type		_ZN34_INTERNAL_54c1201c_4_k_cu_c930f3dd4cuda3std6ranges3__45__cpo4cendE,@object
	.size		_ZN34_INTERNAL_54c1201c_4_k_cu_c930f3dd4cuda3std6ranges3__45__cpo4cendE,(_ZN34_INTERNAL_54c1201c_4_k_cu_c930f3dd4cuda3std3__420unreachable_sentinelE - _ZN34_INTERNAL_54c1201c_4_k_cu_c930f3dd4cuda3std6ranges3__45__cpo4cendE)
_ZN34_INTERNAL_54c1201c_4_k_cu_c930f3dd4cuda3std6ranges3__45__cpo4cendE:
	.zero		1
	.type		_ZN34_INTERNAL_54c1201c_4_k_cu_c930f3dd4cuda3std3__420unreachable_sentinelE,@object
	.size		_ZN34_INTERNAL_54c1201c_4_k_cu_c930f3dd4cuda3std3__420unreachable_sentinelE,(_ZN34_INTERNAL_54c1201c_4_k_cu_c930f3dd4cuda3std6ranges3__45__cpo5ssizeE - _ZN34_INTERNAL_54c1201c_4_k_cu_c930f3dd4cuda3std3__420unreachable_sentinelE)
_ZN34_INTERNAL_54c1201c_4_k_cu_c930f3dd4cuda3std3__420unreachable_sentinelE:
	.zero		1
	.type		_ZN34_INTERNAL_54c1201c_4_k_cu_c930f3dd4cuda3std6ranges3__45__cpo5ssizeE,@object
	.size		_ZN34_INTERNAL_54c1201c_4_k_cu_c930f3dd4cuda3std6ranges3__45__cpo5ssizeE,(_ZN34_INTERNAL_54c1201c_4_k_cu_c930f3dd6thrust24THRUST_300001_SM_1000_NS12placeholders3_10E - _ZN34_INTERNAL_54c1201c_4_k_cu_c930f3dd4cuda3std6ranges3__45__cpo5ssizeE)
_ZN34_INTERNAL_54c1201c_4_k_cu_c930f3dd4cuda3std6ranges3__45__cpo5ssizeE:
	.zero		1
	.type		_ZN34_INTERNAL_54c1201c_4_k_cu_c930f3dd6thrust24THRUST_300001_SM_1000_NS12placeholders3_10E,@object
	.size		_ZN34_INTERNAL_54c1201c_4_k_cu_c930f3dd6thrust24THRUST_300001_SM_1000_NS12placeholders3_10E,(_ZN34_INTERNAL_54c1201c_4_k_cu_c930f3dd4cuda3std3__45__cpo5crendE - _ZN34_INTERNAL_54c1201c_4_k_cu_c930f3dd6thrust24THRUST_300001_SM_1000_NS12placeholders3_10E)
_ZN34_INTERNAL_54c1201c_4_k_cu_c930f3dd6thrust24THRUST_300001_SM_1000_NS12placeholders3_10E:
	.zero		1
	.type		_ZN34_INTERNAL_54c1201c_4_k_cu_c930f3dd4cuda3std3__45__cpo5crendE,@object
	.size		_ZN34_INTERNAL_54c1201c_4_k_cu_c930f3dd4cuda3std3__45__cpo5crendE,(_ZN34_INTERNAL_54c1201c_4_k_cu_c930f3dd4cuda3std6ranges3__45__cpo4prevE - _ZN34_INTERNAL_54c1201c_4_k_cu_c930f3dd4cuda3std3__45__cpo5crendE)
_ZN34_INTERNAL_54c1201c_4_k_cu_c930f3dd4cuda3std3__45__cpo5crendE:
	.zero		1
	.type		_ZN34_INTERNAL_54c1201c_4_k_cu_c930f3dd4cuda3std6ranges3__45__cpo4prevE,@object
	.size		_ZN34_INTERNAL_54c1201c_4_k_cu_c930f3dd4cuda3std6ranges3__45__cpo4prevE,(_ZN34_INTERNAL_54c1201c_4_k_cu_c930f3dd4cuda3std6ranges3__45__cpo9iter_moveE - _ZN34_INTERNAL_54c1201c_4_k_cu_c930f3dd4cuda3std6ranges3__45__cpo4prevE)
_ZN34_INTERNAL_54c1201c_4_k_cu_c930f3dd4cuda3std6ranges3__45__cpo4prevE:
	.zero		1
	.type		_ZN34_INTERNAL_54c1201c_4_k_cu_c930f3dd4cuda3std6ranges3__45__cpo9iter_moveE,@object
	.size		_ZN34_INTERNAL_54c1201c_4_k_cu_c930f3dd4cuda3std6ranges3__45__cpo9iter_moveE,(_ZN34_INTERNAL_54c1201c_4_k_cu_c930f3dd6thrust24THRUST_300001_SM_1000_NS12placeholders2_2E - _ZN34_INTERNAL_54c1201c_4_k_cu_c930f3dd4cuda3std6ranges3__45__cpo9iter_moveE)
_ZN34_INTERNAL_54c1201c_4_k_cu_c930f3dd4cuda3std6ranges3__45__cpo9iter_moveE:
	.zero		1
	.type		_ZN34_INTERNAL_54c1201c_4_k_cu_c930f3dd6thrust24THRUST_300001_SM_1000_NS12placeholders2_2E,@object
	.size		_ZN34_INTERNAL_54c1201c_4_k_cu_c930f3dd6thrust24THRUST_300001_SM_1000_NS12placeholders2_2E,(_ZN34_INTERNAL_54c1201c_4_k_cu_c930f3dd6thrust24THRUST_300001_SM_1000_NS12placeholders2_4E - _ZN34_INTERNAL_54c1201c_4_k_cu_c930f3dd6thrust24THRUST_300001_SM_1000_NS12placeholders2_2E)
_ZN34_INTERNAL_54c1201c_4_k_cu_c930f3dd6thrust24THRUST_300001_SM_1000_NS12placeholders2_2E:
	.zero		1
	.type		_ZN34_INTERNAL_54c1201c_4_k_cu_c930f3dd6thrust24THRUST_300001_SM_1000_NS12placeholders2_4E,@object
	.size		_ZN34_INTERNAL_54c1201c_4_k_cu_c930f3dd6thrust24THRUST_300001_SM_1000_NS12placeholders2_4E,(_ZN34_INTERNAL_54c1201c_4_k_cu_c930f3dd4cuda3std3__45__cpo3endE - _ZN34_INTERNAL_54c1201c_4_k_cu_c930f3dd6thrust24THRUST_300001_SM_1000_NS12placeholders2_4E)
_ZN34_INTERNAL_54c1201c_4_k_cu_c930f3dd6thrust24THRUST_300001_SM_1000_NS12placeholders2_4E:
	.zero		1
	.type		_ZN34_INTERNAL_54c1201c_4_k_cu_c930f3dd4cuda3std3__45__cpo3endE,@object
	.size		_ZN34_INTERNAL_54c1201c_4_k_cu_c930f3dd4cuda3std3__45__cpo3endE,(_ZN34_INTERNAL_54c1201c_4_k_cu_c930f3dd4cuda3std6ranges3__45__cpo3endE - _ZN34_INTERNAL_54c1201c_4_k_cu_c930f3dd4cuda3std3__45__cpo3endE)
_ZN34_INTERNAL_54c1201c_4_k_cu_c930f3dd4cuda3std3__45__cpo3endE:
	.zero		1
	.type		_ZN34_INTERNAL_54c1201c_4_k_cu_c930f3dd4cuda3std6ranges3__45__cpo3endE,@object
	.size		_ZN34_INTERNAL_54c1201c_4_k_cu_c930f3dd4cuda3std6ranges3__45__cpo3endE,(_ZN34_INTERNAL_54c1201c_4_k_cu_c930f3dd4cuda3std3__419piecewise_constructE - _ZN34_INTERNAL_54c1201c_4_k_cu_c930f3dd4cuda3std6ranges3__45__cpo3endE)
_ZN34_INTERNAL_54c1201c_4_k_cu_c930f3dd4cuda3std6ranges3__45__cpo3endE:
	.zero		1
	.type		_ZN34_INTERNAL_54c1201c_4_k_cu_c930f3dd4cuda3std3__419piecewise_constructE,@object
	.size		_ZN34_INTERNAL_54c1201c_4_k_cu_c930f3dd4cuda3std3__419piecewise_constructE,(_ZN34_INTERNAL_54c1201c_4_k_cu_c930f3dd4cuda3std6ranges3__45__cpo5cdataE - _ZN34_INTERNAL_54c1201c_4_k_cu_c930f3dd4cuda3std3__419piecewise_constructE)
_ZN34_INTERNAL_54c1201c_4_k_cu_c930f3dd4cuda3std3__419piecewise_constructE:
	.zero		1
	.type		_ZN34_INTERNAL_54c1201c_4_k_cu_c930f3dd4cuda3std6ranges3__45__cpo5cdataE,@object
	.size		_ZN34_INTERNAL_54c1201c_4_k_cu_c930f3dd4cuda3std6ranges3__45__cpo5cdataE,(_ZN34_INTERNAL_54c1201c_4_k_cu_c930f3dd6thrust24THRUST_300001_SM_1000_NS12placeholders2_8E - _ZN34_INTERNAL_54c1201c_4_k_cu_c930f3dd4cuda3std6ranges3__45__cpo5cdataE)
_ZN34_INTERNAL_54c1201c_4_k_cu_c930f3dd4cuda3std6ranges3__45__cpo5cdataE:
	.zero		1
	.type		_ZN34_INTERNAL_54c1201c_4_k_cu_c930f3dd6thrust24THRUST_300001_SM_1000_NS12placeholders2_8E,@object
	.size		_ZN34_INTERNAL_54c1201c_4_k_cu_c930f3dd6thrust24THRUST_300001_SM_1000_NS12placeholders2_8E,(_ZN34_INTERNAL_54c1201c_4_k_cu_c930f3dd4cuda3std3__45__cpo4rendE - _ZN34_INTERNAL_54c1201c_4_k_cu_c930f3dd6thrust24THRUST_300001_SM_1000_NS12placeholders2_8E)
_ZN34_INTERNAL_54c1201c_4_k_cu_c930f3dd6thrust24THRUST_300001_SM_1000_NS12placeholders2_8E:
	.zero		1
	.type		_ZN34_INTERNAL_54c1201c_4_k_cu_c930f3dd4cuda3std3__45__cpo4rendE,@object
	.size		_ZN34_INTERNAL_54c1201c_4_k_cu_c930f3dd4cuda3std3__45__cpo4rendE,(_ZN34_INTERNAL_54c1201c_4_k_cu_c930f3dd4cuda3std6ranges3__45__cpo9iter_swapE - _ZN34_INTERNAL_54c1201c_4_k_cu_c930f3dd4cuda3std3__45__cpo4rendE)
_ZN34_INTERNAL_54c1201c_4_k_cu_c930f3dd4cuda3std3__45__cpo4rendE:
	.zero		1
	.type		_ZN34_INTERNAL_54c1201c_4_k_cu_c930f3dd4cuda3std6ranges3__45__cpo9iter_swapE,@object
	.size		_ZN34_INTERNAL_54c1201c_4_k_cu_c930f3dd4cuda3std6ranges3__45__cpo9iter_swapE,(_ZN34_INTERNAL_54c1201c_4_k_cu_c930f3dd4cuda3std3__48unexpectE - _ZN34_INTERNAL_54c1201c_4_k_cu_c930f3dd4cuda3std6ranges3__45__cpo9iter_swapE)
_ZN34_INTERNAL_54c1201c_4_k_cu_c930f3dd4cuda3std6ranges3__45__cpo9iter_swapE:
	.zero		1
	.type		_ZN34_INTERNAL_54c1201c_4_k_cu_c930f3dd4cuda3std3__48unexpectE,@object
	.size		_ZN34_INTERNAL_54c1201c_4_k_cu_c930f3dd4cuda3std3__48unexpectE,(_ZN34_INTERNAL_54c1201c_4_k_cu_c930f3dd6thrust24THRUST_300001_SM_1000_NS6system6detail10sequential3seqE - _ZN34_INTERNAL_54c1201c_4_k_cu_c930f3dd4cuda3std3__48unexpectE)
_ZN34_INTERNAL_54c1201c_4_k_cu_c930f3dd4cuda3std3__48unexpectE:
	.zero		1
	.type		_ZN34_INTERNAL_54c1201c_4_k_cu_c930f3dd6thrust24THRUST_300001_SM_1000_NS6system6detail10sequential3seqE,@object
	.size		_ZN34_INTERNAL_54c1201c_4_k_cu_c930f3dd6thrust24THRUST_300001_SM_1000_NS6system6detail10sequential3seqE,(.L_29 - _ZN34_INTERNAL_54c1201c_4_k_cu_c930f3dd6thrust24THRUST_300001_SM_1000_NS6system6detail10sequential3seqE)
_ZN34_INTERNAL_54c1201c_4_k_cu_c930f3dd6thrust24THRUST_300001_SM_1000_NS6system6detail10sequential3seqE:
	.zero		1
.L_29:


//--------------------- .nv.constant0._ZN3cub18CUB_300001_SM_10006detail11EmptyKernelIvEEvv --------------------------
	.section	.nv.constant0._ZN3cub18CUB_300001_SM_10006detail11EmptyKernelIvEEvv,"a",@progbits
	.sectionflags	@""
	.align	4
.nv.constant0._ZN3cub18CUB_300001_SM_10006detail11EmptyKernelIvEEvv:
	.zero		896


//--------------------- .nv.constant0._Z13gather_kernelI6__halfmEvPKT_PKT0_PS1_xxxx --------------------------
	.section	.nv.constant0._Z13gather_kernelI6__halfmEvPKT_PKT0_PS1_xxxx,"a",@progbits
	.sectionflags	@""
	.align	4
.nv.constant0._Z13gather_kernelI6__halfmEvPKT_PKT0_PS1_xxxx:
	.zero		952


//--------------------- .nv.constant0._Z13gather_kernelIfmEvPKT_PKT0_PS0_xxxx --------------------------
	.section	.nv.constant0._Z13gather_kernelIfmEvPKT_PKT0_PS0_xxxx,"a",@progbits
	.sectionflags	@""
	.align	4
.nv.constant0._Z13gather_kernelIfmEvPKT_PKT0_PS0_xxxx:
	.zero		952


//--------------------- SYMBOLS --------------------------

	.type		.nv.reservedSmem.offset0,@object
	.size		.nv.reservedSmem.offset0,0x4
